//
// Generated by NVIDIA NVVM Compiler
//
// Compiler Build ID: CL-36424714
// Cuda compilation tools, release 13.0, V13.0.88
// Based on NVVM 20.0.0
//

.version 9.0
.target sm_100
.address_size 64

	// .globl	_Z8GPUSobelPhS_jjj
.global .align 4 .b8 mask[200] = {255, 255, 255, 255, 252, 255, 255, 255, 250, 255, 255, 255, 252, 255, 255, 255, 255, 255, 255, 255, 254, 255, 255, 255, 248, 255, 255, 255, 244, 255, 255, 255, 248, 255, 255, 255, 254, 255, 255, 255, 0, 0, 0, 0, 0, 0, 0, 0, 0, 0, 0, 0, 0, 0, 0, 0, 0, 0, 0, 0, 2, 0, 0, 0, 8, 0, 0, 0, 12, 0, 0, 0, 8, 0, 0, 0, 2, 0, 0, 0, 1, 0, 0, 0, 4, 0, 0, 0, 6, 0, 0, 0, 4, 0, 0, 0, 1, 0, 0, 0, 255, 255, 255, 255, 254, 255, 255, 255, 0, 0, 0, 0, 2, 0, 0, 0, 1, 0, 0, 0, 252, 255, 255, 255, 248, 255, 255, 255, 0, 0, 0, 0, 8, 0, 0, 0, 4, 0, 0, 0, 250, 255, 255, 255, 244, 255, 255, 255, 0, 0, 0, 0, 12, 0, 0, 0, 6, 0, 0, 0, 252, 255, 255, 255, 248, 255, 255, 255, 0, 0, 0, 0, 8, 0, 0, 0, 4, 0, 0, 0, 255, 255, 255, 255, 254, 255, 255, 255, 0, 0, 0, 0, 2, 0, 0, 0, 1};

.visible .entry _Z8GPUSobelPhS_jjj(
	.param .u64 .ptr .align 1 _Z8GPUSobelPhS_jjj_param_0,
	.param .u64 .ptr .align 1 _Z8GPUSobelPhS_jjj_param_1,
	.param .u32 _Z8GPUSobelPhS_jjj_param_2,
	.param .u32 _Z8GPUSobelPhS_jjj_param_3,
	.param .u32 _Z8GPUSobelPhS_jjj_param_4
)
{
	.reg .pred 	%p<89>;
	.reg .b32 	%r<654>;
	.reg .b64 	%rd<311>;
	.reg .b64 	%fd<554>;

	ld.param.u64 	%rd3, [_Z8GPUSobelPhS_jjj_param_0];
	ld.param.u64 	%rd2, [_Z8GPUSobelPhS_jjj_param_1];
	ld.param.u32 	%r57, [_Z8GPUSobelPhS_jjj_param_2];
	ld.param.u32 	%r58, [_Z8GPUSobelPhS_jjj_param_3];
	ld.param.u32 	%r59, [_Z8GPUSobelPhS_jjj_param_4];
	cvta.to.global.u64 	%rd1, %rd3;
	mov.u32 	%r60, %ctaid.y;
	mov.u32 	%r61, %ntid.y;
	mov.u32 	%r62, %tid.x;
	mad.lo.s32 	%r1, %r60, %r61, %r62;
	mov.u32 	%r63, %ctaid.x;
	mov.u32 	%r64, %ntid.x;
	mov.u32 	%r65, %tid.y;
	mad.lo.s32 	%r2, %r63, %r64, %r65;
	setp.ge.u32 	%p5, %r1, %r58;
	setp.ge.u32 	%p6, %r2, %r57;
	or.pred  	%p7, %p6, %p5;
	@%p7 bra 	$L__BB0_92;
	add.s32 	%r3, %r2, -2;
	setp.gt.s32 	%p8, %r2, 1;
	setp.lt.u32 	%p9, %r3, %r57;
	and.pred  	%p1, %p8, %p9;
	mov.f64 	%fd455, 0d0000000000000000;
	not.pred 	%p10, %p1;
	mov.f64 	%fd456, %fd455;
	mov.f64 	%fd457, %fd455;
	@%p10 bra 	$L__BB0_10;
	mul.lo.s32 	%r4, %r3, %r58;
	add.s32 	%r5, %r1, -2;
	setp.lt.u32 	%p11, %r1, 2;
	setp.ge.u32 	%p12, %r5, %r58;
	mov.f64 	%fd437, 0d0000000000000000;
	or.pred  	%p13, %p11, %p12;
	mov.f64 	%fd438, %fd437;
	mov.f64 	%fd439, %fd437;
	@%p13 bra 	$L__BB0_4;
	add.s32 	%r66, %r5, %r4;
	mul.lo.s32 	%r67, %r66, %r59;
	add.s32 	%r68, %r67, 3;
	cvt.u64.u32 	%rd4, %r68;
	add.s64 	%rd5, %rd1, %rd4;
	ld.global.u8 	%r69, [%rd5];
	add.s32 	%r70, %r67, 2;
	cvt.u64.u32 	%rd6, %r70;
	add.s64 	%rd7, %rd1, %rd6;
	ld.global.u8 	%r71, [%rd7];
	add.s32 	%r72, %r67, 1;
	cvt.u64.u32 	%rd8, %r72;
	add.s64 	%rd9, %rd1, %rd8;
	ld.global.u8 	%r73, [%rd9];
	ld.global.u32 	%r74, [mask];
	mul.lo.s32 	%r75, %r74, %r69;
	cvt.rn.f64.s32 	%fd437, %r75;
	mul.lo.s32 	%r76, %r74, %r71;
	cvt.rn.f64.s32 	%fd438, %r76;
	mul.lo.s32 	%r77, %r74, %r73;
	cvt.rn.f64.s32 	%fd439, %r77;
$L__BB0_4:
	add.s32 	%r6, %r1, -1;
	setp.ge.u32 	%p14, %r6, %r58;
	@%p14 bra 	$L__BB0_6;
	add.s32 	%r78, %r6, %r4;
	mul.lo.s32 	%r79, %r78, %r59;
	add.s32 	%r80, %r79, 3;
	cvt.u64.u32 	%rd10, %r80;
	add.s64 	%rd11, %rd1, %rd10;
	ld.global.u8 	%r81, [%rd11];
	add.s32 	%r82, %r79, 2;
	cvt.u64.u32 	%rd12, %r82;
	add.s64 	%rd13, %rd1, %rd12;
	ld.global.u8 	%r83, [%rd13];
	add.s32 	%r84, %r79, 1;
	cvt.u64.u32 	%rd14, %r84;
	add.s64 	%rd15, %rd1, %rd14;
	ld.global.u8 	%r85, [%rd15];
	ld.global.u32 	%r86, [mask+20];
	mul.lo.s32 	%r87, %r86, %r81;
	cvt.rn.f64.s32 	%fd273, %r87;
	add.f64 	%fd437, %fd437, %fd273;
	mul.lo.s32 	%r88, %r86, %r83;
	cvt.rn.f64.s32 	%fd274, %r88;
	add.f64 	%fd438, %fd438, %fd274;
	mul.lo.s32 	%r89, %r86, %r85;
	cvt.rn.f64.s32 	%fd275, %r89;
	add.f64 	%fd439, %fd439, %fd275;
$L__BB0_6:
	add.s32 	%r7, %r1, %r4;
	mul.lo.s32 	%r90, %r7, %r59;
	add.s32 	%r8, %r90, 3;
	cvt.u64.u32 	%rd16, %r8;
	add.s64 	%rd17, %rd1, %rd16;
	ld.global.u8 	%r91, [%rd17];
	add.s32 	%r92, %r90, 2;
	cvt.u64.u32 	%rd18, %r92;
	add.s64 	%rd19, %rd1, %rd18;
	ld.global.u8 	%r93, [%rd19];
	add.s32 	%r94, %r90, 1;
	cvt.u64.u32 	%rd20, %r94;
	add.s64 	%rd21, %rd1, %rd20;
	ld.global.u8 	%r95, [%rd21];
	ld.global.u32 	%r96, [mask+40];
	mul.lo.s32 	%r97, %r96, %r91;
	cvt.rn.f64.s32 	%fd276, %r97;
	add.f64 	%fd455, %fd437, %fd276;
	mul.lo.s32 	%r98, %r96, %r93;
	cvt.rn.f64.s32 	%fd277, %r98;
	add.f64 	%fd456, %fd438, %fd277;
	mul.lo.s32 	%r99, %r96, %r95;
	cvt.rn.f64.s32 	%fd278, %r99;
	add.f64 	%fd457, %fd439, %fd278;
	add.s32 	%r100, %r1, 1;
	setp.ge.u32 	%p15, %r100, %r58;
	@%p15 bra 	$L__BB0_8;
	add.s32 	%r101, %r8, %r59;
	cvt.u64.u32 	%rd22, %r101;
	add.s64 	%rd23, %rd1, %rd22;
	ld.global.u8 	%r102, [%rd23];
	add.s32 	%r103, %r101, -1;
	cvt.u64.u32 	%rd24, %r103;
	add.s64 	%rd25, %rd1, %rd24;
	ld.global.u8 	%r104, [%rd25];
	add.s32 	%r105, %r101, -2;
	cvt.u64.u32 	%rd26, %r105;
	add.s64 	%rd27, %rd1, %rd26;
	ld.global.u8 	%r106, [%rd27];
	ld.global.u32 	%r107, [mask+60];
	mul.lo.s32 	%r108, %r107, %r102;
	cvt.rn.f64.s32 	%fd279, %r108;
	add.f64 	%fd455, %fd455, %fd279;
	mul.lo.s32 	%r109, %r107, %r104;
	cvt.rn.f64.s32 	%fd280, %r109;
	add.f64 	%fd456, %fd456, %fd280;
	mul.lo.s32 	%r110, %r107, %r106;
	cvt.rn.f64.s32 	%fd281, %r110;
	add.f64 	%fd457, %fd457, %fd281;
$L__BB0_8:
	add.s32 	%r111, %r1, 2;
	setp.ge.u32 	%p16, %r111, %r58;
	@%p16 bra 	$L__BB0_10;
	add.s32 	%r112, %r7, 2;
	mul.lo.s32 	%r113, %r112, %r59;
	add.s32 	%r114, %r113, 3;
	cvt.u64.u32 	%rd28, %r114;
	add.s64 	%rd29, %rd1, %rd28;
	ld.global.u8 	%r115, [%rd29];
	add.s32 	%r116, %r113, 2;
	cvt.u64.u32 	%rd30, %r116;
	add.s64 	%rd31, %rd1, %rd30;
	ld.global.u8 	%r117, [%rd31];
	add.s32 	%r118, %r113, 1;
	cvt.u64.u32 	%rd32, %r118;
	add.s64 	%rd33, %rd1, %rd32;
	ld.global.u8 	%r119, [%rd33];
	ld.global.u32 	%r120, [mask+80];
	mul.lo.s32 	%r121, %r120, %r115;
	cvt.rn.f64.s32 	%fd282, %r121;
	add.f64 	%fd455, %fd455, %fd282;
	mul.lo.s32 	%r122, %r120, %r117;
	cvt.rn.f64.s32 	%fd283, %r122;
	add.f64 	%fd456, %fd456, %fd283;
	mul.lo.s32 	%r123, %r120, %r119;
	cvt.rn.f64.s32 	%fd284, %r123;
	add.f64 	%fd457, %fd457, %fd284;
$L__BB0_10:
	add.s32 	%r9, %r2, -1;
	setp.gt.s32 	%p17, %r2, 0;
	setp.lt.u32 	%p18, %r9, %r57;
	and.pred  	%p2, %p17, %p18;
	not.pred 	%p19, %p2;
	@%p19 bra 	$L__BB0_19;
	mul.lo.s32 	%r10, %r9, %r58;
	add.s32 	%r11, %r1, -2;
	setp.lt.u32 	%p20, %r1, 2;
	setp.ge.u32 	%p21, %r11, %r58;
	or.pred  	%p22, %p20, %p21;
	@%p22 bra 	$L__BB0_13;
	add.s32 	%r124, %r11, %r10;
	mul.lo.s32 	%r125, %r124, %r59;
	add.s32 	%r126, %r125, 3;
	cvt.u64.u32 	%rd34, %r126;
	add.s64 	%rd35, %rd1, %rd34;
	ld.global.u8 	%r127, [%rd35];
	add.s32 	%r128, %r125, 2;
	cvt.u64.u32 	%rd36, %r128;
	add.s64 	%rd37, %rd1, %rd36;
	ld.global.u8 	%r129, [%rd37];
	add.s32 	%r130, %r125, 1;
	cvt.u64.u32 	%rd38, %r130;
	add.s64 	%rd39, %rd1, %rd38;
	ld.global.u8 	%r131, [%rd39];
	ld.global.u32 	%r132, [mask+4];
	mul.lo.s32 	%r133, %r132, %r127;
	cvt.rn.f64.s32 	%fd285, %r133;
	add.f64 	%fd455, %fd455, %fd285;
	mul.lo.s32 	%r134, %r132, %r129;
	cvt.rn.f64.s32 	%fd286, %r134;
	add.f64 	%fd456, %fd456, %fd286;
	mul.lo.s32 	%r135, %r132, %r131;
	cvt.rn.f64.s32 	%fd287, %r135;
	add.f64 	%fd457, %fd457, %fd287;
$L__BB0_13:
	add.s32 	%r12, %r1, -1;
	setp.ge.u32 	%p23, %r12, %r58;
	@%p23 bra 	$L__BB0_15;
	add.s32 	%r136, %r12, %r10;
	mul.lo.s32 	%r137, %r136, %r59;
	add.s32 	%r138, %r137, 3;
	cvt.u64.u32 	%rd40, %r138;
	add.s64 	%rd41, %rd1, %rd40;
	ld.global.u8 	%r139, [%rd41];
	add.s32 	%r140, %r137, 2;
	cvt.u64.u32 	%rd42, %r140;
	add.s64 	%rd43, %rd1, %rd42;
	ld.global.u8 	%r141, [%rd43];
	add.s32 	%r142, %r137, 1;
	cvt.u64.u32 	%rd44, %r142;
	add.s64 	%rd45, %rd1, %rd44;
	ld.global.u8 	%r143, [%rd45];
	ld.global.u32 	%r144, [mask+24];
	mul.lo.s32 	%r145, %r144, %r139;
	cvt.rn.f64.s32 	%fd288, %r145;
	add.f64 	%fd455, %fd455, %fd288;
	mul.lo.s32 	%r146, %r144, %r141;
	cvt.rn.f64.s32 	%fd289, %r146;
	add.f64 	%fd456, %fd456, %fd289;
	mul.lo.s32 	%r147, %r144, %r143;
	cvt.rn.f64.s32 	%fd290, %r147;
	add.f64 	%fd457, %fd457, %fd290;
$L__BB0_15:
	add.s32 	%r13, %r1, %r10;
	mul.lo.s32 	%r148, %r13, %r59;
	add.s32 	%r14, %r148, 3;
	cvt.u64.u32 	%rd46, %r14;
	add.s64 	%rd47, %rd1, %rd46;
	ld.global.u8 	%r149, [%rd47];
	add.s32 	%r150, %r148, 2;
	cvt.u64.u32 	%rd48, %r150;
	add.s64 	%rd49, %rd1, %rd48;
	ld.global.u8 	%r151, [%rd49];
	add.s32 	%r152, %r148, 1;
	cvt.u64.u32 	%rd50, %r152;
	add.s64 	%rd51, %rd1, %rd50;
	ld.global.u8 	%r153, [%rd51];
	ld.global.u32 	%r154, [mask+44];
	mul.lo.s32 	%r155, %r154, %r149;
	cvt.rn.f64.s32 	%fd291, %r155;
	add.f64 	%fd455, %fd455, %fd291;
	mul.lo.s32 	%r156, %r154, %r151;
	cvt.rn.f64.s32 	%fd292, %r156;
	add.f64 	%fd456, %fd456, %fd292;
	mul.lo.s32 	%r157, %r154, %r153;
	cvt.rn.f64.s32 	%fd293, %r157;
	add.f64 	%fd457, %fd457, %fd293;
	add.s32 	%r158, %r1, 1;
	setp.ge.u32 	%p24, %r158, %r58;
	@%p24 bra 	$L__BB0_17;
	add.s32 	%r159, %r14, %r59;
	cvt.u64.u32 	%rd52, %r159;
	add.s64 	%rd53, %rd1, %rd52;
	ld.global.u8 	%r160, [%rd53];
	add.s32 	%r161, %r159, -1;
	cvt.u64.u32 	%rd54, %r161;
	add.s64 	%rd55, %rd1, %rd54;
	ld.global.u8 	%r162, [%rd55];
	add.s32 	%r163, %r159, -2;
	cvt.u64.u32 	%rd56, %r163;
	add.s64 	%rd57, %rd1, %rd56;
	ld.global.u8 	%r164, [%rd57];
	ld.global.u32 	%r165, [mask+64];
	mul.lo.s32 	%r166, %r165, %r160;
	cvt.rn.f64.s32 	%fd294, %r166;
	add.f64 	%fd455, %fd455, %fd294;
	mul.lo.s32 	%r167, %r165, %r162;
	cvt.rn.f64.s32 	%fd295, %r167;
	add.f64 	%fd456, %fd456, %fd295;
	mul.lo.s32 	%r168, %r165, %r164;
	cvt.rn.f64.s32 	%fd296, %r168;
	add.f64 	%fd457, %fd457, %fd296;
$L__BB0_17:
	add.s32 	%r169, %r1, 2;
	setp.ge.u32 	%p25, %r169, %r58;
	@%p25 bra 	$L__BB0_19;
	add.s32 	%r170, %r13, 2;
	mul.lo.s32 	%r171, %r170, %r59;
	add.s32 	%r172, %r171, 3;
	cvt.u64.u32 	%rd58, %r172;
	add.s64 	%rd59, %rd1, %rd58;
	ld.global.u8 	%r173, [%rd59];
	add.s32 	%r174, %r171, 2;
	cvt.u64.u32 	%rd60, %r174;
	add.s64 	%rd61, %rd1, %rd60;
	ld.global.u8 	%r175, [%rd61];
	add.s32 	%r176, %r171, 1;
	cvt.u64.u32 	%rd62, %r176;
	add.s64 	%rd63, %rd1, %rd62;
	ld.global.u8 	%r177, [%rd63];
	ld.global.u32 	%r178, [mask+84];
	mul.lo.s32 	%r179, %r178, %r173;
	cvt.rn.f64.s32 	%fd297, %r179;
	add.f64 	%fd455, %fd455, %fd297;
	mul.lo.s32 	%r180, %r178, %r175;
	cvt.rn.f64.s32 	%fd298, %r180;
	add.f64 	%fd456, %fd456, %fd298;
	mul.lo.s32 	%r181, %r178, %r177;
	cvt.rn.f64.s32 	%fd299, %r181;
	add.f64 	%fd457, %fd457, %fd299;
$L__BB0_19:
	setp.lt.s32 	%p26, %r2, 0;
	@%p26 bra 	$L__BB0_28;
	mul.lo.s32 	%r15, %r2, %r58;
	add.s32 	%r16, %r1, -2;
	setp.lt.u32 	%p27, %r1, 2;
	setp.ge.u32 	%p28, %r16, %r58;
	or.pred  	%p29, %p27, %p28;
	@%p29 bra 	$L__BB0_22;
	add.s32 	%r182, %r16, %r15;
	mul.lo.s32 	%r183, %r182, %r59;
	add.s32 	%r184, %r183, 3;
	cvt.u64.u32 	%rd64, %r184;
	add.s64 	%rd65, %rd1, %rd64;
	ld.global.u8 	%r185, [%rd65];
	add.s32 	%r186, %r183, 2;
	cvt.u64.u32 	%rd66, %r186;
	add.s64 	%rd67, %rd1, %rd66;
	ld.global.u8 	%r187, [%rd67];
	add.s32 	%r188, %r183, 1;
	cvt.u64.u32 	%rd68, %r188;
	add.s64 	%rd69, %rd1, %rd68;
	ld.global.u8 	%r189, [%rd69];
	ld.global.u32 	%r190, [mask+8];
	mul.lo.s32 	%r191, %r190, %r185;
	cvt.rn.f64.s32 	%fd300, %r191;
	add.f64 	%fd455, %fd455, %fd300;
	mul.lo.s32 	%r192, %r190, %r187;
	cvt.rn.f64.s32 	%fd301, %r192;
	add.f64 	%fd456, %fd456, %fd301;
	mul.lo.s32 	%r193, %r190, %r189;
	cvt.rn.f64.s32 	%fd302, %r193;
	add.f64 	%fd457, %fd457, %fd302;
$L__BB0_22:
	add.s32 	%r17, %r1, -1;
	setp.ge.u32 	%p30, %r17, %r58;
	@%p30 bra 	$L__BB0_24;
	add.s32 	%r194, %r17, %r15;
	mul.lo.s32 	%r195, %r194, %r59;
	add.s32 	%r196, %r195, 3;
	cvt.u64.u32 	%rd70, %r196;
	add.s64 	%rd71, %rd1, %rd70;
	ld.global.u8 	%r197, [%rd71];
	add.s32 	%r198, %r195, 2;
	cvt.u64.u32 	%rd72, %r198;
	add.s64 	%rd73, %rd1, %rd72;
	ld.global.u8 	%r199, [%rd73];
	add.s32 	%r200, %r195, 1;
	cvt.u64.u32 	%rd74, %r200;
	add.s64 	%rd75, %rd1, %rd74;
	ld.global.u8 	%r201, [%rd75];
	ld.global.u32 	%r202, [mask+28];
	mul.lo.s32 	%r203, %r202, %r197;
	cvt.rn.f64.s32 	%fd303, %r203;
	add.f64 	%fd455, %fd455, %fd303;
	mul.lo.s32 	%r204, %r202, %r199;
	cvt.rn.f64.s32 	%fd304, %r204;
	add.f64 	%fd456, %fd456, %fd304;
	mul.lo.s32 	%r205, %r202, %r201;
	cvt.rn.f64.s32 	%fd305, %r205;
	add.f64 	%fd457, %fd457, %fd305;
$L__BB0_24:
	add.s32 	%r18, %r1, %r15;
	mul.lo.s32 	%r206, %r18, %r59;
	add.s32 	%r19, %r206, 3;
	cvt.u64.u32 	%rd76, %r19;
	add.s64 	%rd77, %rd1, %rd76;
	ld.global.u8 	%r207, [%rd77];
	add.s32 	%r208, %r206, 2;
	cvt.u64.u32 	%rd78, %r208;
	add.s64 	%rd79, %rd1, %rd78;
	ld.global.u8 	%r209, [%rd79];
	add.s32 	%r210, %r206, 1;
	cvt.u64.u32 	%rd80, %r210;
	add.s64 	%rd81, %rd1, %rd80;
	ld.global.u8 	%r211, [%rd81];
	ld.global.u32 	%r212, [mask+48];
	mul.lo.s32 	%r213, %r212, %r207;
	cvt.rn.f64.s32 	%fd306, %r213;
	add.f64 	%fd455, %fd455, %fd306;
	mul.lo.s32 	%r214, %r212, %r209;
	cvt.rn.f64.s32 	%fd307, %r214;
	add.f64 	%fd456, %fd456, %fd307;
	mul.lo.s32 	%r215, %r212, %r211;
	cvt.rn.f64.s32 	%fd308, %r215;
	add.f64 	%fd457, %fd457, %fd308;
	add.s32 	%r216, %r1, 1;
	setp.ge.u32 	%p31, %r216, %r58;
	@%p31 bra 	$L__BB0_26;
	add.s32 	%r217, %r19, %r59;
	cvt.u64.u32 	%rd82, %r217;
	add.s64 	%rd83, %rd1, %rd82;
	ld.global.u8 	%r218, [%rd83];
	add.s32 	%r219, %r217, -1;
	cvt.u64.u32 	%rd84, %r219;
	add.s64 	%rd85, %rd1, %rd84;
	ld.global.u8 	%r220, [%rd85];
	add.s32 	%r221, %r217, -2;
	cvt.u64.u32 	%rd86, %r221;
	add.s64 	%rd87, %rd1, %rd86;
	ld.global.u8 	%r222, [%rd87];
	ld.global.u32 	%r223, [mask+68];
	mul.lo.s32 	%r224, %r223, %r218;
	cvt.rn.f64.s32 	%fd309, %r224;
	add.f64 	%fd455, %fd455, %fd309;
	mul.lo.s32 	%r225, %r223, %r220;
	cvt.rn.f64.s32 	%fd310, %r225;
	add.f64 	%fd456, %fd456, %fd310;
	mul.lo.s32 	%r226, %r223, %r222;
	cvt.rn.f64.s32 	%fd311, %r226;
	add.f64 	%fd457, %fd457, %fd311;
$L__BB0_26:
	add.s32 	%r227, %r1, 2;
	setp.ge.u32 	%p32, %r227, %r58;
	@%p32 bra 	$L__BB0_28;
	add.s32 	%r228, %r18, 2;
	mul.lo.s32 	%r229, %r228, %r59;
	add.s32 	%r230, %r229, 3;
	cvt.u64.u32 	%rd88, %r230;
	add.s64 	%rd89, %rd1, %rd88;
	ld.global.u8 	%r231, [%rd89];
	add.s32 	%r232, %r229, 2;
	cvt.u64.u32 	%rd90, %r232;
	add.s64 	%rd91, %rd1, %rd90;
	ld.global.u8 	%r233, [%rd91];
	add.s32 	%r234, %r229, 1;
	cvt.u64.u32 	%rd92, %r234;
	add.s64 	%rd93, %rd1, %rd92;
	ld.global.u8 	%r235, [%rd93];
	ld.global.u32 	%r236, [mask+88];
	mul.lo.s32 	%r237, %r236, %r231;
	cvt.rn.f64.s32 	%fd312, %r237;
	add.f64 	%fd455, %fd455, %fd312;
	mul.lo.s32 	%r238, %r236, %r233;
	cvt.rn.f64.s32 	%fd313, %r238;
	add.f64 	%fd456, %fd456, %fd313;
	mul.lo.s32 	%r239, %r236, %r235;
	cvt.rn.f64.s32 	%fd314, %r239;
	add.f64 	%fd457, %fd457, %fd314;
$L__BB0_28:
	add.s32 	%r20, %r2, 1;
	setp.gt.s32 	%p33, %r2, -2;
	setp.lt.u32 	%p34, %r20, %r57;
	and.pred  	%p3, %p33, %p34;
	not.pred 	%p35, %p3;
	@%p35 bra 	$L__BB0_37;
	mul.lo.s32 	%r21, %r20, %r58;
	add.s32 	%r22, %r1, -2;
	setp.lt.u32 	%p36, %r1, 2;
	setp.ge.u32 	%p37, %r22, %r58;
	or.pred  	%p38, %p36, %p37;
	@%p38 bra 	$L__BB0_31;
	add.s32 	%r240, %r22, %r21;
	mul.lo.s32 	%r241, %r240, %r59;
	add.s32 	%r242, %r241, 3;
	cvt.u64.u32 	%rd94, %r242;
	add.s64 	%rd95, %rd1, %rd94;
	ld.global.u8 	%r243, [%rd95];
	add.s32 	%r244, %r241, 2;
	cvt.u64.u32 	%rd96, %r244;
	add.s64 	%rd97, %rd1, %rd96;
	ld.global.u8 	%r245, [%rd97];
	add.s32 	%r246, %r241, 1;
	cvt.u64.u32 	%rd98, %r246;
	add.s64 	%rd99, %rd1, %rd98;
	ld.global.u8 	%r247, [%rd99];
	ld.global.u32 	%r248, [mask+12];
	mul.lo.s32 	%r249, %r248, %r243;
	cvt.rn.f64.s32 	%fd315, %r249;
	add.f64 	%fd455, %fd455, %fd315;
	mul.lo.s32 	%r250, %r248, %r245;
	cvt.rn.f64.s32 	%fd316, %r250;
	add.f64 	%fd456, %fd456, %fd316;
	mul.lo.s32 	%r251, %r248, %r247;
	cvt.rn.f64.s32 	%fd317, %r251;
	add.f64 	%fd457, %fd457, %fd317;
$L__BB0_31:
	add.s32 	%r23, %r1, -1;
	setp.ge.u32 	%p39, %r23, %r58;
	@%p39 bra 	$L__BB0_33;
	add.s32 	%r252, %r23, %r21;
	mul.lo.s32 	%r253, %r252, %r59;
	add.s32 	%r254, %r253, 3;
	cvt.u64.u32 	%rd100, %r254;
	add.s64 	%rd101, %rd1, %rd100;
	ld.global.u8 	%r255, [%rd101];
	add.s32 	%r256, %r253, 2;
	cvt.u64.u32 	%rd102, %r256;
	add.s64 	%rd103, %rd1, %rd102;
	ld.global.u8 	%r257, [%rd103];
	add.s32 	%r258, %r253, 1;
	cvt.u64.u32 	%rd104, %r258;
	add.s64 	%rd105, %rd1, %rd104;
	ld.global.u8 	%r259, [%rd105];
	ld.global.u32 	%r260, [mask+32];
	mul.lo.s32 	%r261, %r260, %r255;
	cvt.rn.f64.s32 	%fd318, %r261;
	add.f64 	%fd455, %fd455, %fd318;
	mul.lo.s32 	%r262, %r260, %r257;
	cvt.rn.f64.s32 	%fd319, %r262;
	add.f64 	%fd456, %fd456, %fd319;
	mul.lo.s32 	%r263, %r260, %r259;
	cvt.rn.f64.s32 	%fd320, %r263;
	add.f64 	%fd457, %fd457, %fd320;
$L__BB0_33:
	add.s32 	%r24, %r1, %r21;
	mul.lo.s32 	%r264, %r24, %r59;
	add.s32 	%r25, %r264, 3;
	cvt.u64.u32 	%rd106, %r25;
	add.s64 	%rd107, %rd1, %rd106;
	ld.global.u8 	%r265, [%rd107];
	add.s32 	%r266, %r264, 2;
	cvt.u64.u32 	%rd108, %r266;
	add.s64 	%rd109, %rd1, %rd108;
	ld.global.u8 	%r267, [%rd109];
	add.s32 	%r268, %r264, 1;
	cvt.u64.u32 	%rd110, %r268;
	add.s64 	%rd111, %rd1, %rd110;
	ld.global.u8 	%r269, [%rd111];
	ld.global.u32 	%r270, [mask+52];
	mul.lo.s32 	%r271, %r270, %r265;
	cvt.rn.f64.s32 	%fd321, %r271;
	add.f64 	%fd455, %fd455, %fd321;
	mul.lo.s32 	%r272, %r270, %r267;
	cvt.rn.f64.s32 	%fd322, %r272;
	add.f64 	%fd456, %fd456, %fd322;
	mul.lo.s32 	%r273, %r270, %r269;
	cvt.rn.f64.s32 	%fd323, %r273;
	add.f64 	%fd457, %fd457, %fd323;
	add.s32 	%r274, %r1, 1;
	setp.ge.u32 	%p40, %r274, %r58;
	@%p40 bra 	$L__BB0_35;
	add.s32 	%r275, %r25, %r59;
	cvt.u64.u32 	%rd112, %r275;
	add.s64 	%rd113, %rd1, %rd112;
	ld.global.u8 	%r276, [%rd113];
	add.s32 	%r277, %r275, -1;
	cvt.u64.u32 	%rd114, %r277;
	add.s64 	%rd115, %rd1, %rd114;
	ld.global.u8 	%r278, [%rd115];
	add.s32 	%r279, %r275, -2;
	cvt.u64.u32 	%rd116, %r279;
	add.s64 	%rd117, %rd1, %rd116;
	ld.global.u8 	%r280, [%rd117];
	ld.global.u32 	%r281, [mask+72];
	mul.lo.s32 	%r282, %r281, %r276;
	cvt.rn.f64.s32 	%fd324, %r282;
	add.f64 	%fd455, %fd455, %fd324;
	mul.lo.s32 	%r283, %r281, %r278;
	cvt.rn.f64.s32 	%fd325, %r283;
	add.f64 	%fd456, %fd456, %fd325;
	mul.lo.s32 	%r284, %r281, %r280;
	cvt.rn.f64.s32 	%fd326, %r284;
	add.f64 	%fd457, %fd457, %fd326;
$L__BB0_35:
	add.s32 	%r285, %r1, 2;
	setp.ge.u32 	%p41, %r285, %r58;
	@%p41 bra 	$L__BB0_37;
	add.s32 	%r286, %r24, 2;
	mul.lo.s32 	%r287, %r286, %r59;
	add.s32 	%r288, %r287, 3;
	cvt.u64.u32 	%rd118, %r288;
	add.s64 	%rd119, %rd1, %rd118;
	ld.global.u8 	%r289, [%rd119];
	add.s32 	%r290, %r287, 2;
	cvt.u64.u32 	%rd120, %r290;
	add.s64 	%rd121, %rd1, %rd120;
	ld.global.u8 	%r291, [%rd121];
	add.s32 	%r292, %r287, 1;
	cvt.u64.u32 	%rd122, %r292;
	add.s64 	%rd123, %rd1, %rd122;
	ld.global.u8 	%r293, [%rd123];
	ld.global.u32 	%r294, [mask+92];
	mul.lo.s32 	%r295, %r294, %r289;
	cvt.rn.f64.s32 	%fd327, %r295;
	add.f64 	%fd455, %fd455, %fd327;
	mul.lo.s32 	%r296, %r294, %r291;
	cvt.rn.f64.s32 	%fd328, %r296;
	add.f64 	%fd456, %fd456, %fd328;
	mul.lo.s32 	%r297, %r294, %r293;
	cvt.rn.f64.s32 	%fd329, %r297;
	add.f64 	%fd457, %fd457, %fd329;
$L__BB0_37:
	add.s32 	%r26, %r2, 2;
	setp.gt.s32 	%p42, %r2, -3;
	setp.lt.u32 	%p43, %r26, %r57;
	and.pred  	%p4, %p42, %p43;
	not.pred 	%p44, %p4;
	@%p44 bra 	$L__BB0_46;
	mul.lo.s32 	%r27, %r26, %r58;
	add.s32 	%r28, %r1, -2;
	setp.lt.u32 	%p45, %r1, 2;
	setp.ge.u32 	%p46, %r28, %r58;
	or.pred  	%p47, %p45, %p46;
	@%p47 bra 	$L__BB0_40;
	add.s32 	%r298, %r28, %r27;
	mul.lo.s32 	%r299, %r298, %r59;
	add.s32 	%r300, %r299, 3;
	cvt.u64.u32 	%rd124, %r300;
	add.s64 	%rd125, %rd1, %rd124;
	ld.global.u8 	%r301, [%rd125];
	add.s32 	%r302, %r299, 2;
	cvt.u64.u32 	%rd126, %r302;
	add.s64 	%rd127, %rd1, %rd126;
	ld.global.u8 	%r303, [%rd127];
	add.s32 	%r304, %r299, 1;
	cvt.u64.u32 	%rd128, %r304;
	add.s64 	%rd129, %rd1, %rd128;
	ld.global.u8 	%r305, [%rd129];
	ld.global.u32 	%r306, [mask+16];
	mul.lo.s32 	%r307, %r306, %r301;
	cvt.rn.f64.s32 	%fd330, %r307;
	add.f64 	%fd455, %fd455, %fd330;
	mul.lo.s32 	%r308, %r306, %r303;
	cvt.rn.f64.s32 	%fd331, %r308;
	add.f64 	%fd456, %fd456, %fd331;
	mul.lo.s32 	%r309, %r306, %r305;
	cvt.rn.f64.s32 	%fd332, %r309;
	add.f64 	%fd457, %fd457, %fd332;
$L__BB0_40:
	add.s32 	%r29, %r1, -1;
	setp.ge.u32 	%p48, %r29, %r58;
	@%p48 bra 	$L__BB0_42;
	add.s32 	%r310, %r29, %r27;
	mul.lo.s32 	%r311, %r310, %r59;
	add.s32 	%r312, %r311, 3;
	cvt.u64.u32 	%rd130, %r312;
	add.s64 	%rd131, %rd1, %rd130;
	ld.global.u8 	%r313, [%rd131];
	add.s32 	%r314, %r311, 2;
	cvt.u64.u32 	%rd132, %r314;
	add.s64 	%rd133, %rd1, %rd132;
	ld.global.u8 	%r315, [%rd133];
	add.s32 	%r316, %r311, 1;
	cvt.u64.u32 	%rd134, %r316;
	add.s64 	%rd135, %rd1, %rd134;
	ld.global.u8 	%r317, [%rd135];
	ld.global.u32 	%r318, [mask+36];
	mul.lo.s32 	%r319, %r318, %r313;
	cvt.rn.f64.s32 	%fd333, %r319;
	add.f64 	%fd455, %fd455, %fd333;
	mul.lo.s32 	%r320, %r318, %r315;
	cvt.rn.f64.s32 	%fd334, %r320;
	add.f64 	%fd456, %fd456, %fd334;
	mul.lo.s32 	%r321, %r318, %r317;
	cvt.rn.f64.s32 	%fd335, %r321;
	add.f64 	%fd457, %fd457, %fd335;
$L__BB0_42:
	add.s32 	%r30, %r1, %r27;
	mul.lo.s32 	%r322, %r30, %r59;
	add.s32 	%r31, %r322, 3;
	cvt.u64.u32 	%rd136, %r31;
	add.s64 	%rd137, %rd1, %rd136;
	ld.global.u8 	%r323, [%rd137];
	add.s32 	%r324, %r322, 2;
	cvt.u64.u32 	%rd138, %r324;
	add.s64 	%rd139, %rd1, %rd138;
	ld.global.u8 	%r325, [%rd139];
	add.s32 	%r326, %r322, 1;
	cvt.u64.u32 	%rd140, %r326;
	add.s64 	%rd141, %rd1, %rd140;
	ld.global.u8 	%r327, [%rd141];
	ld.global.u32 	%r328, [mask+56];
	mul.lo.s32 	%r329, %r328, %r323;
	cvt.rn.f64.s32 	%fd336, %r329;
	add.f64 	%fd455, %fd455, %fd336;
	mul.lo.s32 	%r330, %r328, %r325;
	cvt.rn.f64.s32 	%fd337, %r330;
	add.f64 	%fd456, %fd456, %fd337;
	mul.lo.s32 	%r331, %r328, %r327;
	cvt.rn.f64.s32 	%fd338, %r331;
	add.f64 	%fd457, %fd457, %fd338;
	add.s32 	%r332, %r1, 1;
	setp.ge.u32 	%p49, %r332, %r58;
	@%p49 bra 	$L__BB0_44;
	add.s32 	%r333, %r31, %r59;
	cvt.u64.u32 	%rd142, %r333;
	add.s64 	%rd143, %rd1, %rd142;
	ld.global.u8 	%r334, [%rd143];
	add.s32 	%r335, %r333, -1;
	cvt.u64.u32 	%rd144, %r335;
	add.s64 	%rd145, %rd1, %rd144;
	ld.global.u8 	%r336, [%rd145];
	add.s32 	%r337, %r333, -2;
	cvt.u64.u32 	%rd146, %r337;
	add.s64 	%rd147, %rd1, %rd146;
	ld.global.u8 	%r338, [%rd147];
	ld.global.u32 	%r339, [mask+76];
	mul.lo.s32 	%r340, %r339, %r334;
	cvt.rn.f64.s32 	%fd339, %r340;
	add.f64 	%fd455, %fd455, %fd339;
	mul.lo.s32 	%r341, %r339, %r336;
	cvt.rn.f64.s32 	%fd340, %r341;
	add.f64 	%fd456, %fd456, %fd340;
	mul.lo.s32 	%r342, %r339, %r338;
	cvt.rn.f64.s32 	%fd341, %r342;
	add.f64 	%fd457, %fd457, %fd341;
$L__BB0_44:
	add.s32 	%r343, %r1, 2;
	setp.ge.u32 	%p50, %r343, %r58;
	@%p50 bra 	$L__BB0_46;
	add.s32 	%r344, %r30, 2;
	mul.lo.s32 	%r345, %r344, %r59;
	add.s32 	%r346, %r345, 3;
	cvt.u64.u32 	%rd148, %r346;
	add.s64 	%rd149, %rd1, %rd148;
	ld.global.u8 	%r347, [%rd149];
	add.s32 	%r348, %r345, 2;
	cvt.u64.u32 	%rd150, %r348;
	add.s64 	%rd151, %rd1, %rd150;
	ld.global.u8 	%r349, [%rd151];
	add.s32 	%r350, %r345, 1;
	cvt.u64.u32 	%rd152, %r350;
	add.s64 	%rd153, %rd1, %rd152;
	ld.global.u8 	%r351, [%rd153];
	ld.global.u32 	%r352, [mask+96];
	mul.lo.s32 	%r353, %r352, %r347;
	cvt.rn.f64.s32 	%fd342, %r353;
	add.f64 	%fd455, %fd455, %fd342;
	mul.lo.s32 	%r354, %r352, %r349;
	cvt.rn.f64.s32 	%fd343, %r354;
	add.f64 	%fd456, %fd456, %fd343;
	mul.lo.s32 	%r355, %r352, %r351;
	cvt.rn.f64.s32 	%fd344, %r355;
	add.f64 	%fd457, %fd457, %fd344;
$L__BB0_46:
	mov.f64 	%fd515, 0d0000000000000000;
	mov.f64 	%fd516, %fd515;
	mov.f64 	%fd517, %fd515;
	@%p10 bra 	$L__BB0_55;
	mul.lo.s32 	%r32, %r3, %r58;
	add.s32 	%r33, %r1, -2;
	setp.lt.u32 	%p52, %r1, 2;
	setp.ge.u32 	%p53, %r33, %r58;
	mov.f64 	%fd497, 0d0000000000000000;
	or.pred  	%p54, %p52, %p53;
	mov.f64 	%fd498, %fd497;
	mov.f64 	%fd499, %fd497;
	@%p54 bra 	$L__BB0_49;
	add.s32 	%r356, %r33, %r32;
	mul.lo.s32 	%r357, %r356, %r59;
	add.s32 	%r358, %r357, 3;
	cvt.u64.u32 	%rd154, %r358;
	add.s64 	%rd155, %rd1, %rd154;
	ld.global.u8 	%r359, [%rd155];
	add.s32 	%r360, %r357, 2;
	cvt.u64.u32 	%rd156, %r360;
	add.s64 	%rd157, %rd1, %rd156;
	ld.global.u8 	%r361, [%rd157];
	add.s32 	%r362, %r357, 1;
	cvt.u64.u32 	%rd158, %r362;
	add.s64 	%rd159, %rd1, %rd158;
	ld.global.u8 	%r363, [%rd159];
	ld.global.u32 	%r364, [mask+100];
	mul.lo.s32 	%r365, %r364, %r359;
	cvt.rn.f64.s32 	%fd497, %r365;
	mul.lo.s32 	%r366, %r364, %r361;
	cvt.rn.f64.s32 	%fd498, %r366;
	mul.lo.s32 	%r367, %r364, %r363;
	cvt.rn.f64.s32 	%fd499, %r367;
$L__BB0_49:
	add.s32 	%r34, %r1, -1;
	setp.ge.u32 	%p55, %r34, %r58;
	@%p55 bra 	$L__BB0_51;
	add.s32 	%r368, %r34, %r32;
	mul.lo.s32 	%r369, %r368, %r59;
	add.s32 	%r370, %r369, 3;
	cvt.u64.u32 	%rd160, %r370;
	add.s64 	%rd161, %rd1, %rd160;
	ld.global.u8 	%r371, [%rd161];
	add.s32 	%r372, %r369, 2;
	cvt.u64.u32 	%rd162, %r372;
	add.s64 	%rd163, %rd1, %rd162;
	ld.global.u8 	%r373, [%rd163];
	add.s32 	%r374, %r369, 1;
	cvt.u64.u32 	%rd164, %r374;
	add.s64 	%rd165, %rd1, %rd164;
	ld.global.u8 	%r375, [%rd165];
	ld.global.u32 	%r376, [mask+120];
	mul.lo.s32 	%r377, %r376, %r371;
	cvt.rn.f64.s32 	%fd347, %r377;
	add.f64 	%fd497, %fd497, %fd347;
	mul.lo.s32 	%r378, %r376, %r373;
	cvt.rn.f64.s32 	%fd348, %r378;
	add.f64 	%fd498, %fd498, %fd348;
	mul.lo.s32 	%r379, %r376, %r375;
	cvt.rn.f64.s32 	%fd349, %r379;
	add.f64 	%fd499, %fd499, %fd349;
$L__BB0_51:
	add.s32 	%r35, %r1, %r32;
	mul.lo.s32 	%r380, %r35, %r59;
	add.s32 	%r36, %r380, 3;
	cvt.u64.u32 	%rd166, %r36;
	add.s64 	%rd167, %rd1, %rd166;
	ld.global.u8 	%r381, [%rd167];
	add.s32 	%r382, %r380, 2;
	cvt.u64.u32 	%rd168, %r382;
	add.s64 	%rd169, %rd1, %rd168;
	ld.global.u8 	%r383, [%rd169];
	add.s32 	%r384, %r380, 1;
	cvt.u64.u32 	%rd170, %r384;
	add.s64 	%rd171, %rd1, %rd170;
	ld.global.u8 	%r385, [%rd171];
	ld.global.u32 	%r386, [mask+140];
	mul.lo.s32 	%r387, %r386, %r381;
	cvt.rn.f64.s32 	%fd350, %r387;
	add.f64 	%fd515, %fd497, %fd350;
	mul.lo.s32 	%r388, %r386, %r383;
	cvt.rn.f64.s32 	%fd351, %r388;
	add.f64 	%fd516, %fd498, %fd351;
	mul.lo.s32 	%r389, %r386, %r385;
	cvt.rn.f64.s32 	%fd352, %r389;
	add.f64 	%fd517, %fd499, %fd352;
	add.s32 	%r390, %r1, 1;
	setp.ge.u32 	%p56, %r390, %r58;
	@%p56 bra 	$L__BB0_53;
	add.s32 	%r391, %r36, %r59;
	cvt.u64.u32 	%rd172, %r391;
	add.s64 	%rd173, %rd1, %rd172;
	ld.global.u8 	%r392, [%rd173];
	add.s32 	%r393, %r391, -1;
	cvt.u64.u32 	%rd174, %r393;
	add.s64 	%rd175, %rd1, %rd174;
	ld.global.u8 	%r394, [%rd175];
	add.s32 	%r395, %r391, -2;
	cvt.u64.u32 	%rd176, %r395;
	add.s64 	%rd177, %rd1, %rd176;
	ld.global.u8 	%r396, [%rd177];
	ld.global.u32 	%r397, [mask+160];
	mul.lo.s32 	%r398, %r397, %r392;
	cvt.rn.f64.s32 	%fd353, %r398;
	add.f64 	%fd515, %fd515, %fd353;
	mul.lo.s32 	%r399, %r397, %r394;
	cvt.rn.f64.s32 	%fd354, %r399;
	add.f64 	%fd516, %fd516, %fd354;
	mul.lo.s32 	%r400, %r397, %r396;
	cvt.rn.f64.s32 	%fd355, %r400;
	add.f64 	%fd517, %fd517, %fd355;
$L__BB0_53:
	add.s32 	%r401, %r1, 2;
	setp.ge.u32 	%p57, %r401, %r58;
	@%p57 bra 	$L__BB0_55;
	add.s32 	%r402, %r35, 2;
	mul.lo.s32 	%r403, %r402, %r59;
	add.s32 	%r404, %r403, 3;
	cvt.u64.u32 	%rd178, %r404;
	add.s64 	%rd179, %rd1, %rd178;
	ld.global.u8 	%r405, [%rd179];
	add.s32 	%r406, %r403, 2;
	cvt.u64.u32 	%rd180, %r406;
	add.s64 	%rd181, %rd1, %rd180;
	ld.global.u8 	%r407, [%rd181];
	add.s32 	%r408, %r403, 1;
	cvt.u64.u32 	%rd182, %r408;
	add.s64 	%rd183, %rd1, %rd182;
	ld.global.u8 	%r409, [%rd183];
	ld.global.u32 	%r410, [mask+180];
	mul.lo.s32 	%r411, %r410, %r405;
	cvt.rn.f64.s32 	%fd356, %r411;
	add.f64 	%fd515, %fd515, %fd356;
	mul.lo.s32 	%r412, %r410, %r407;
	cvt.rn.f64.s32 	%fd357, %r412;
	add.f64 	%fd516, %fd516, %fd357;
	mul.lo.s32 	%r413, %r410, %r409;
	cvt.rn.f64.s32 	%fd358, %r413;
	add.f64 	%fd517, %fd517, %fd358;
$L__BB0_55:
	@%p19 bra 	$L__BB0_64;
	mul.lo.s32 	%r37, %r9, %r58;
	add.s32 	%r38, %r1, -2;
	setp.lt.u32 	%p59, %r1, 2;
	setp.ge.u32 	%p60, %r38, %r58;
	or.pred  	%p61, %p59, %p60;
	@%p61 bra 	$L__BB0_58;
	add.s32 	%r414, %r38, %r37;
	mul.lo.s32 	%r415, %r414, %r59;
	add.s32 	%r416, %r415, 3;
	cvt.u64.u32 	%rd184, %r416;
	add.s64 	%rd185, %rd1, %rd184;
	ld.global.u8 	%r417, [%rd185];
	add.s32 	%r418, %r415, 2;
	cvt.u64.u32 	%rd186, %r418;
	add.s64 	%rd187, %rd1, %rd186;
	ld.global.u8 	%r419, [%rd187];
	add.s32 	%r420, %r415, 1;
	cvt.u64.u32 	%rd188, %r420;
	add.s64 	%rd189, %rd1, %rd188;
	ld.global.u8 	%r421, [%rd189];
	ld.global.u32 	%r422, [mask+104];
	mul.lo.s32 	%r423, %r422, %r417;
	cvt.rn.f64.s32 	%fd359, %r423;
	add.f64 	%fd515, %fd515, %fd359;
	mul.lo.s32 	%r424, %r422, %r419;
	cvt.rn.f64.s32 	%fd360, %r424;
	add.f64 	%fd516, %fd516, %fd360;
	mul.lo.s32 	%r425, %r422, %r421;
	cvt.rn.f64.s32 	%fd361, %r425;
	add.f64 	%fd517, %fd517, %fd361;
$L__BB0_58:
	add.s32 	%r39, %r1, -1;
	setp.ge.u32 	%p62, %r39, %r58;
	@%p62 bra 	$L__BB0_60;
	add.s32 	%r426, %r39, %r37;
	mul.lo.s32 	%r427, %r426, %r59;
	add.s32 	%r428, %r427, 3;
	cvt.u64.u32 	%rd190, %r428;
	add.s64 	%rd191, %rd1, %rd190;
	ld.global.u8 	%r429, [%rd191];
	add.s32 	%r430, %r427, 2;
	cvt.u64.u32 	%rd192, %r430;
	add.s64 	%rd193, %rd1, %rd192;
	ld.global.u8 	%r431, [%rd193];
	add.s32 	%r432, %r427, 1;
	cvt.u64.u32 	%rd194, %r432;
	add.s64 	%rd195, %rd1, %rd194;
	ld.global.u8 	%r433, [%rd195];
	ld.global.u32 	%r434, [mask+124];
	mul.lo.s32 	%r435, %r434, %r429;
	cvt.rn.f64.s32 	%fd362, %r435;
	add.f64 	%fd515, %fd515, %fd362;
	mul.lo.s32 	%r436, %r434, %r431;
	cvt.rn.f64.s32 	%fd363, %r436;
	add.f64 	%fd516, %fd516, %fd363;
	mul.lo.s32 	%r437, %r434, %r433;
	cvt.rn.f64.s32 	%fd364, %r437;
	add.f64 	%fd517, %fd517, %fd364;
$L__BB0_60:
	add.s32 	%r40, %r1, %r37;
	mul.lo.s32 	%r438, %r40, %r59;
	add.s32 	%r41, %r438, 3;
	cvt.u64.u32 	%rd196, %r41;
	add.s64 	%rd197, %rd1, %rd196;
	ld.global.u8 	%r439, [%rd197];
	add.s32 	%r440, %r438, 2;
	cvt.u64.u32 	%rd198, %r440;
	add.s64 	%rd199, %rd1, %rd198;
	ld.global.u8 	%r441, [%rd199];
	add.s32 	%r442, %r438, 1;
	cvt.u64.u32 	%rd200, %r442;
	add.s64 	%rd201, %rd1, %rd200;
	ld.global.u8 	%r443, [%rd201];
	ld.global.u32 	%r444, [mask+144];
	mul.lo.s32 	%r445, %r444, %r439;
	cvt.rn.f64.s32 	%fd365, %r445;
	add.f64 	%fd515, %fd515, %fd365;
	mul.lo.s32 	%r446, %r444, %r441;
	cvt.rn.f64.s32 	%fd366, %r446;
	add.f64 	%fd516, %fd516, %fd366;
	mul.lo.s32 	%r447, %r444, %r443;
	cvt.rn.f64.s32 	%fd367, %r447;
	add.f64 	%fd517, %fd517, %fd367;
	add.s32 	%r448, %r1, 1;
	setp.ge.u32 	%p63, %r448, %r58;
	@%p63 bra 	$L__BB0_62;
	add.s32 	%r449, %r41, %r59;
	cvt.u64.u32 	%rd202, %r449;
	add.s64 	%rd203, %rd1, %rd202;
	ld.global.u8 	%r450, [%rd203];
	add.s32 	%r451, %r449, -1;
	cvt.u64.u32 	%rd204, %r451;
	add.s64 	%rd205, %rd1, %rd204;
	ld.global.u8 	%r452, [%rd205];
	add.s32 	%r453, %r449, -2;
	cvt.u64.u32 	%rd206, %r453;
	add.s64 	%rd207, %rd1, %rd206;
	ld.global.u8 	%r454, [%rd207];
	ld.global.u32 	%r455, [mask+164];
	mul.lo.s32 	%r456, %r455, %r450;
	cvt.rn.f64.s32 	%fd368, %r456;
	add.f64 	%fd515, %fd515, %fd368;
	mul.lo.s32 	%r457, %r455, %r452;
	cvt.rn.f64.s32 	%fd369, %r457;
	add.f64 	%fd516, %fd516, %fd369;
	mul.lo.s32 	%r458, %r455, %r454;
	cvt.rn.f64.s32 	%fd370, %r458;
	add.f64 	%fd517, %fd517, %fd370;
$L__BB0_62:
	add.s32 	%r459, %r1, 2;
	setp.ge.u32 	%p64, %r459, %r58;
	@%p64 bra 	$L__BB0_64;
	add.s32 	%r460, %r40, 2;
	mul.lo.s32 	%r461, %r460, %r59;
	add.s32 	%r462, %r461, 3;
	cvt.u64.u32 	%rd208, %r462;
	add.s64 	%rd209, %rd1, %rd208;
	ld.global.u8 	%r463, [%rd209];
	add.s32 	%r464, %r461, 2;
	cvt.u64.u32 	%rd210, %r464;
	add.s64 	%rd211, %rd1, %rd210;
	ld.global.u8 	%r465, [%rd211];
	add.s32 	%r466, %r461, 1;
	cvt.u64.u32 	%rd212, %r466;
	add.s64 	%rd213, %rd1, %rd212;
	ld.global.u8 	%r467, [%rd213];
	ld.global.u32 	%r468, [mask+184];
	mul.lo.s32 	%r469, %r468, %r463;
	cvt.rn.f64.s32 	%fd371, %r469;
	add.f64 	%fd515, %fd515, %fd371;
	mul.lo.s32 	%r470, %r468, %r465;
	cvt.rn.f64.s32 	%fd372, %r470;
	add.f64 	%fd516, %fd516, %fd372;
	mul.lo.s32 	%r471, %r468, %r467;
	cvt.rn.f64.s32 	%fd373, %r471;
	add.f64 	%fd517, %fd517, %fd373;
$L__BB0_64:
	setp.lt.s32 	%p65, %r2, 0;
	@%p65 bra 	$L__BB0_73;
	mul.lo.s32 	%r42, %r2, %r58;
	add.s32 	%r43, %r1, -2;
	setp.lt.u32 	%p66, %r1, 2;
	setp.ge.u32 	%p67, %r43, %r58;
	or.pred  	%p68, %p66, %p67;
	@%p68 bra 	$L__BB0_67;
	add.s32 	%r472, %r43, %r42;
	mul.lo.s32 	%r473, %r472, %r59;
	add.s32 	%r474, %r473, 3;
	cvt.u64.u32 	%rd214, %r474;
	add.s64 	%rd215, %rd1, %rd214;
	ld.global.u8 	%r475, [%rd215];
	add.s32 	%r476, %r473, 2;
	cvt.u64.u32 	%rd216, %r476;
	add.s64 	%rd217, %rd1, %rd216;
	ld.global.u8 	%r477, [%rd217];
	add.s32 	%r478, %r473, 1;
	cvt.u64.u32 	%rd218, %r478;
	add.s64 	%rd219, %rd1, %rd218;
	ld.global.u8 	%r479, [%rd219];
	ld.global.u32 	%r480, [mask+108];
	mul.lo.s32 	%r481, %r480, %r475;
	cvt.rn.f64.s32 	%fd374, %r481;
	add.f64 	%fd515, %fd515, %fd374;
	mul.lo.s32 	%r482, %r480, %r477;
	cvt.rn.f64.s32 	%fd375, %r482;
	add.f64 	%fd516, %fd516, %fd375;
	mul.lo.s32 	%r483, %r480, %r479;
	cvt.rn.f64.s32 	%fd376, %r483;
	add.f64 	%fd517, %fd517, %fd376;
$L__BB0_67:
	add.s32 	%r44, %r1, -1;
	setp.ge.u32 	%p69, %r44, %r58;
	@%p69 bra 	$L__BB0_69;
	add.s32 	%r484, %r44, %r42;
	mul.lo.s32 	%r485, %r484, %r59;
	add.s32 	%r486, %r485, 3;
	cvt.u64.u32 	%rd220, %r486;
	add.s64 	%rd221, %rd1, %rd220;
	ld.global.u8 	%r487, [%rd221];
	add.s32 	%r488, %r485, 2;
	cvt.u64.u32 	%rd222, %r488;
	add.s64 	%rd223, %rd1, %rd222;
	ld.global.u8 	%r489, [%rd223];
	add.s32 	%r490, %r485, 1;
	cvt.u64.u32 	%rd224, %r490;
	add.s64 	%rd225, %rd1, %rd224;
	ld.global.u8 	%r491, [%rd225];
	ld.global.u32 	%r492, [mask+128];
	mul.lo.s32 	%r493, %r492, %r487;
	cvt.rn.f64.s32 	%fd377, %r493;
	add.f64 	%fd515, %fd515, %fd377;
	mul.lo.s32 	%r494, %r492, %r489;
	cvt.rn.f64.s32 	%fd378, %r494;
	add.f64 	%fd516, %fd516, %fd378;
	mul.lo.s32 	%r495, %r492, %r491;
	cvt.rn.f64.s32 	%fd379, %r495;
	add.f64 	%fd517, %fd517, %fd379;
$L__BB0_69:
	add.s32 	%r45, %r1, %r42;
	mul.lo.s32 	%r496, %r45, %r59;
	add.s32 	%r46, %r496, 3;
	cvt.u64.u32 	%rd226, %r46;
	add.s64 	%rd227, %rd1, %rd226;
	ld.global.u8 	%r497, [%rd227];
	add.s32 	%r498, %r496, 2;
	cvt.u64.u32 	%rd228, %r498;
	add.s64 	%rd229, %rd1, %rd228;
	ld.global.u8 	%r499, [%rd229];
	add.s32 	%r500, %r496, 1;
	cvt.u64.u32 	%rd230, %r500;
	add.s64 	%rd231, %rd1, %rd230;
	ld.global.u8 	%r501, [%rd231];
	ld.global.u32 	%r502, [mask+148];
	mul.lo.s32 	%r503, %r502, %r497;
	cvt.rn.f64.s32 	%fd380, %r503;
	add.f64 	%fd515, %fd515, %fd380;
	mul.lo.s32 	%r504, %r502, %r499;
	cvt.rn.f64.s32 	%fd381, %r504;
	add.f64 	%fd516, %fd516, %fd381;
	mul.lo.s32 	%r505, %r502, %r501;
	cvt.rn.f64.s32 	%fd382, %r505;
	add.f64 	%fd517, %fd517, %fd382;
	add.s32 	%r506, %r1, 1;
	setp.ge.u32 	%p70, %r506, %r58;
	@%p70 bra 	$L__BB0_71;
	add.s32 	%r507, %r46, %r59;
	cvt.u64.u32 	%rd232, %r507;
	add.s64 	%rd233, %rd1, %rd232;
	ld.global.u8 	%r508, [%rd233];
	add.s32 	%r509, %r507, -1;
	cvt.u64.u32 	%rd234, %r509;
	add.s64 	%rd235, %rd1, %rd234;
	ld.global.u8 	%r510, [%rd235];
	add.s32 	%r511, %r507, -2;
	cvt.u64.u32 	%rd236, %r511;
	add.s64 	%rd237, %rd1, %rd236;
	ld.global.u8 	%r512, [%rd237];
	ld.global.u32 	%r513, [mask+168];
	mul.lo.s32 	%r514, %r513, %r508;
	cvt.rn.f64.s32 	%fd383, %r514;
	add.f64 	%fd515, %fd515, %fd383;
	mul.lo.s32 	%r515, %r513, %r510;
	cvt.rn.f64.s32 	%fd384, %r515;
	add.f64 	%fd516, %fd516, %fd384;
	mul.lo.s32 	%r516, %r513, %r512;
	cvt.rn.f64.s32 	%fd385, %r516;
	add.f64 	%fd517, %fd517, %fd385;
$L__BB0_71:
	add.s32 	%r517, %r1, 2;
	setp.ge.u32 	%p71, %r517, %r58;
	@%p71 bra 	$L__BB0_73;
	add.s32 	%r518, %r45, 2;
	mul.lo.s32 	%r519, %r518, %r59;
	add.s32 	%r520, %r519, 3;
	cvt.u64.u32 	%rd238, %r520;
	add.s64 	%rd239, %rd1, %rd238;
	ld.global.u8 	%r521, [%rd239];
	add.s32 	%r522, %r519, 2;
	cvt.u64.u32 	%rd240, %r522;
	add.s64 	%rd241, %rd1, %rd240;
	ld.global.u8 	%r523, [%rd241];
	add.s32 	%r524, %r519, 1;
	cvt.u64.u32 	%rd242, %r524;
	add.s64 	%rd243, %rd1, %rd242;
	ld.global.u8 	%r525, [%rd243];
	ld.global.u32 	%r526, [mask+188];
	mul.lo.s32 	%r527, %r526, %r521;
	cvt.rn.f64.s32 	%fd386, %r527;
	add.f64 	%fd515, %fd515, %fd386;
	mul.lo.s32 	%r528, %r526, %r523;
	cvt.rn.f64.s32 	%fd387, %r528;
	add.f64 	%fd516, %fd516, %fd387;
	mul.lo.s32 	%r529, %r526, %r525;
	cvt.rn.f64.s32 	%fd388, %r529;
	add.f64 	%fd517, %fd517, %fd388;
$L__BB0_73:
	@%p35 bra 	$L__BB0_82;
	mul.lo.s32 	%r47, %r20, %r58;
	add.s32 	%r48, %r1, -2;
	setp.lt.u32 	%p73, %r1, 2;
	setp.ge.u32 	%p74, %r48, %r58;
	or.pred  	%p75, %p73, %p74;
	@%p75 bra 	$L__BB0_76;
	add.s32 	%r530, %r48, %r47;
	mul.lo.s32 	%r531, %r530, %r59;
	add.s32 	%r532, %r531, 3;
	cvt.u64.u32 	%rd244, %r532;
	add.s64 	%rd245, %rd1, %rd244;
	ld.global.u8 	%r533, [%rd245];
	add.s32 	%r534, %r531, 2;
	cvt.u64.u32 	%rd246, %r534;
	add.s64 	%rd247, %rd1, %rd246;
	ld.global.u8 	%r535, [%rd247];
	add.s32 	%r536, %r531, 1;
	cvt.u64.u32 	%rd248, %r536;
	add.s64 	%rd249, %rd1, %rd248;
	ld.global.u8 	%r537, [%rd249];
	ld.global.u32 	%r538, [mask+112];
	mul.lo.s32 	%r539, %r538, %r533;
	cvt.rn.f64.s32 	%fd389, %r539;
	add.f64 	%fd515, %fd515, %fd389;
	mul.lo.s32 	%r540, %r538, %r535;
	cvt.rn.f64.s32 	%fd390, %r540;
	add.f64 	%fd516, %fd516, %fd390;
	mul.lo.s32 	%r541, %r538, %r537;
	cvt.rn.f64.s32 	%fd391, %r541;
	add.f64 	%fd517, %fd517, %fd391;
$L__BB0_76:
	add.s32 	%r49, %r1, -1;
	setp.ge.u32 	%p76, %r49, %r58;
	@%p76 bra 	$L__BB0_78;
	add.s32 	%r542, %r49, %r47;
	mul.lo.s32 	%r543, %r542, %r59;
	add.s32 	%r544, %r543, 3;
	cvt.u64.u32 	%rd250, %r544;
	add.s64 	%rd251, %rd1, %rd250;
	ld.global.u8 	%r545, [%rd251];
	add.s32 	%r546, %r543, 2;
	cvt.u64.u32 	%rd252, %r546;
	add.s64 	%rd253, %rd1, %rd252;
	ld.global.u8 	%r547, [%rd253];
	add.s32 	%r548, %r543, 1;
	cvt.u64.u32 	%rd254, %r548;
	add.s64 	%rd255, %rd1, %rd254;
	ld.global.u8 	%r549, [%rd255];
	ld.global.u32 	%r550, [mask+132];
	mul.lo.s32 	%r551, %r550, %r545;
	cvt.rn.f64.s32 	%fd392, %r551;
	add.f64 	%fd515, %fd515, %fd392;
	mul.lo.s32 	%r552, %r550, %r547;
	cvt.rn.f64.s32 	%fd393, %r552;
	add.f64 	%fd516, %fd516, %fd393;
	mul.lo.s32 	%r553, %r550, %r549;
	cvt.rn.f64.s32 	%fd394, %r553;
	add.f64 	%fd517, %fd517, %fd394;
$L__BB0_78:
	add.s32 	%r50, %r1, %r47;
	mul.lo.s32 	%r554, %r50, %r59;
	add.s32 	%r51, %r554, 3;
	cvt.u64.u32 	%rd256, %r51;
	add.s64 	%rd257, %rd1, %rd256;
	ld.global.u8 	%r555, [%rd257];
	add.s32 	%r556, %r554, 2;
	cvt.u64.u32 	%rd258, %r556;
	add.s64 	%rd259, %rd1, %rd258;
	ld.global.u8 	%r557, [%rd259];
	add.s32 	%r558, %r554, 1;
	cvt.u64.u32 	%rd260, %r558;
	add.s64 	%rd261, %rd1, %rd260;
	ld.global.u8 	%r559, [%rd261];
	ld.global.u32 	%r560, [mask+152];
	mul.lo.s32 	%r561, %r560, %r555;
	cvt.rn.f64.s32 	%fd395, %r561;
	add.f64 	%fd515, %fd515, %fd395;
	mul.lo.s32 	%r562, %r560, %r557;
	cvt.rn.f64.s32 	%fd396, %r562;
	add.f64 	%fd516, %fd516, %fd396;
	mul.lo.s32 	%r563, %r560, %r559;
	cvt.rn.f64.s32 	%fd397, %r563;
	add.f64 	%fd517, %fd517, %fd397;
	add.s32 	%r564, %r1, 1;
	setp.ge.u32 	%p77, %r564, %r58;
	@%p77 bra 	$L__BB0_80;
	add.s32 	%r565, %r51, %r59;
	cvt.u64.u32 	%rd262, %r565;
	add.s64 	%rd263, %rd1, %rd262;
	ld.global.u8 	%r566, [%rd263];
	add.s32 	%r567, %r565, -1;
	cvt.u64.u32 	%rd264, %r567;
	add.s64 	%rd265, %rd1, %rd264;
	ld.global.u8 	%r568, [%rd265];
	add.s32 	%r569, %r565, -2;
	cvt.u64.u32 	%rd266, %r569;
	add.s64 	%rd267, %rd1, %rd266;
	ld.global.u8 	%r570, [%rd267];
	ld.global.u32 	%r571, [mask+172];
	mul.lo.s32 	%r572, %r571, %r566;
	cvt.rn.f64.s32 	%fd398, %r572;
	add.f64 	%fd515, %fd515, %fd398;
	mul.lo.s32 	%r573, %r571, %r568;
	cvt.rn.f64.s32 	%fd399, %r573;
	add.f64 	%fd516, %fd516, %fd399;
	mul.lo.s32 	%r574, %r571, %r570;
	cvt.rn.f64.s32 	%fd400, %r574;
	add.f64 	%fd517, %fd517, %fd400;
$L__BB0_80:
	add.s32 	%r575, %r1, 2;
	setp.ge.u32 	%p78, %r575, %r58;
	@%p78 bra 	$L__BB0_82;
	add.s32 	%r576, %r50, 2;
	mul.lo.s32 	%r577, %r576, %r59;
	add.s32 	%r578, %r577, 3;
	cvt.u64.u32 	%rd268, %r578;
	add.s64 	%rd269, %rd1, %rd268;
	ld.global.u8 	%r579, [%rd269];
	add.s32 	%r580, %r577, 2;
	cvt.u64.u32 	%rd270, %r580;
	add.s64 	%rd271, %rd1, %rd270;
	ld.global.u8 	%r581, [%rd271];
	add.s32 	%r582, %r577, 1;
	cvt.u64.u32 	%rd272, %r582;
	add.s64 	%rd273, %rd1, %rd272;
	ld.global.u8 	%r583, [%rd273];
	ld.global.u32 	%r584, [mask+192];
	mul.lo.s32 	%r585, %r584, %r579;
	cvt.rn.f64.s32 	%fd401, %r585;
	add.f64 	%fd515, %fd515, %fd401;
	mul.lo.s32 	%r586, %r584, %r581;
	cvt.rn.f64.s32 	%fd402, %r586;
	add.f64 	%fd516, %fd516, %fd402;
	mul.lo.s32 	%r587, %r584, %r583;
	cvt.rn.f64.s32 	%fd403, %r587;
	add.f64 	%fd517, %fd517, %fd403;
$L__BB0_82:
	@%p44 bra 	$L__BB0_91;
	mul.lo.s32 	%r52, %r26, %r58;
	add.s32 	%r53, %r1, -2;
	setp.lt.u32 	%p80, %r1, 2;
	setp.ge.u32 	%p81, %r53, %r58;
	or.pred  	%p82, %p80, %p81;
	@%p82 bra 	$L__BB0_85;
	add.s32 	%r588, %r53, %r52;
	mul.lo.s32 	%r589, %r588, %r59;
	add.s32 	%r590, %r589, 3;
	cvt.u64.u32 	%rd274, %r590;
	add.s64 	%rd275, %rd1, %rd274;
	ld.global.u8 	%r591, [%rd275];
	add.s32 	%r592, %r589, 2;
	cvt.u64.u32 	%rd276, %r592;
	add.s64 	%rd277, %rd1, %rd276;
	ld.global.u8 	%r593, [%rd277];
	add.s32 	%r594, %r589, 1;
	cvt.u64.u32 	%rd278, %r594;
	add.s64 	%rd279, %rd1, %rd278;
	ld.global.u8 	%r595, [%rd279];
	ld.global.u32 	%r596, [mask+116];
	mul.lo.s32 	%r597, %r596, %r591;
	cvt.rn.f64.s32 	%fd404, %r597;
	add.f64 	%fd515, %fd515, %fd404;
	mul.lo.s32 	%r598, %r596, %r593;
	cvt.rn.f64.s32 	%fd405, %r598;
	add.f64 	%fd516, %fd516, %fd405;
	mul.lo.s32 	%r599, %r596, %r595;
	cvt.rn.f64.s32 	%fd406, %r599;
	add.f64 	%fd517, %fd517, %fd406;
$L__BB0_85:
	add.s32 	%r54, %r1, -1;
	setp.ge.u32 	%p83, %r54, %r58;
	@%p83 bra 	$L__BB0_87;
	add.s32 	%r600, %r54, %r52;
	mul.lo.s32 	%r601, %r600, %r59;
	add.s32 	%r602, %r601, 3;
	cvt.u64.u32 	%rd280, %r602;
	add.s64 	%rd281, %rd1, %rd280;
	ld.global.u8 	%r603, [%rd281];
	add.s32 	%r604, %r601, 2;
	cvt.u64.u32 	%rd282, %r604;
	add.s64 	%rd283, %rd1, %rd282;
	ld.global.u8 	%r605, [%rd283];
	add.s32 	%r606, %r601, 1;
	cvt.u64.u32 	%rd284, %r606;
	add.s64 	%rd285, %rd1, %rd284;
	ld.global.u8 	%r607, [%rd285];
	ld.global.u32 	%r608, [mask+136];
	mul.lo.s32 	%r609, %r608, %r603;
	cvt.rn.f64.s32 	%fd407, %r609;
	add.f64 	%fd515, %fd515, %fd407;
	mul.lo.s32 	%r610, %r608, %r605;
	cvt.rn.f64.s32 	%fd408, %r610;
	add.f64 	%fd516, %fd516, %fd408;
	mul.lo.s32 	%r611, %r608, %r607;
	cvt.rn.f64.s32 	%fd409, %r611;
	add.f64 	%fd517, %fd517, %fd409;
$L__BB0_87:
	add.s32 	%r55, %r1, %r52;
	mul.lo.s32 	%r612, %r55, %r59;
	add.s32 	%r56, %r612, 3;
	cvt.u64.u32 	%rd286, %r56;
	add.s64 	%rd287, %rd1, %rd286;
	ld.global.u8 	%r613, [%rd287];
	add.s32 	%r614, %r612, 2;
	cvt.u64.u32 	%rd288, %r614;
	add.s64 	%rd289, %rd1, %rd288;
	ld.global.u8 	%r615, [%rd289];
	add.s32 	%r616, %r612, 1;
	cvt.u64.u32 	%rd290, %r616;
	add.s64 	%rd291, %rd1, %rd290;
	ld.global.u8 	%r617, [%rd291];
	ld.global.u32 	%r618, [mask+156];
	mul.lo.s32 	%r619, %r618, %r613;
	cvt.rn.f64.s32 	%fd410, %r619;
	add.f64 	%fd515, %fd515, %fd410;
	mul.lo.s32 	%r620, %r618, %r615;
	cvt.rn.f64.s32 	%fd411, %r620;
	add.f64 	%fd516, %fd516, %fd411;
	mul.lo.s32 	%r621, %r618, %r617;
	cvt.rn.f64.s32 	%fd412, %r621;
	add.f64 	%fd517, %fd517, %fd412;
	add.s32 	%r622, %r1, 1;
	setp.ge.u32 	%p84, %r622, %r58;
	@%p84 bra 	$L__BB0_89;
	add.s32 	%r623, %r56, %r59;
	cvt.u64.u32 	%rd292, %r623;
	add.s64 	%rd293, %rd1, %rd292;
	ld.global.u8 	%r624, [%rd293];
	add.s32 	%r625, %r623, -1;
	cvt.u64.u32 	%rd294, %r625;
	add.s64 	%rd295, %rd1, %rd294;
	ld.global.u8 	%r626, [%rd295];
	add.s32 	%r627, %r623, -2;
	cvt.u64.u32 	%rd296, %r627;
	add.s64 	%rd297, %rd1, %rd296;
	ld.global.u8 	%r628, [%rd297];
	ld.global.u32 	%r629, [mask+176];
	mul.lo.s32 	%r630, %r629, %r624;
	cvt.rn.f64.s32 	%fd413, %r630;
	add.f64 	%fd515, %fd515, %fd413;
	mul.lo.s32 	%r631, %r629, %r626;
	cvt.rn.f64.s32 	%fd414, %r631;
	add.f64 	%fd516, %fd516, %fd414;
	mul.lo.s32 	%r632, %r629, %r628;
	cvt.rn.f64.s32 	%fd415, %r632;
	add.f64 	%fd517, %fd517, %fd415;
$L__BB0_89:
	add.s32 	%r633, %r1, 2;
	setp.ge.u32 	%p85, %r633, %r58;
	@%p85 bra 	$L__BB0_91;
	add.s32 	%r634, %r55, 2;
	mul.lo.s32 	%r635, %r634, %r59;
	add.s32 	%r636, %r635, 3;
	cvt.u64.u32 	%rd298, %r636;
	add.s64 	%rd299, %rd1, %rd298;
	ld.global.u8 	%r637, [%rd299];
	add.s32 	%r638, %r635, 2;
	cvt.u64.u32 	%rd300, %r638;
	add.s64 	%rd301, %rd1, %rd300;
	ld.global.u8 	%r639, [%rd301];
	add.s32 	%r640, %r635, 1;
	cvt.u64.u32 	%rd302, %r640;
	add.s64 	%rd303, %rd1, %rd302;
	ld.global.u8 	%r641, [%rd303];
	ld.global.u32 	%r642, [mask+196];
	mul.lo.s32 	%r643, %r642, %r637;
	cvt.rn.f64.s32 	%fd416, %r643;
	add.f64 	%fd515, %fd515, %fd416;
	mul.lo.s32 	%r644, %r642, %r639;
	cvt.rn.f64.s32 	%fd417, %r644;
	add.f64 	%fd516, %fd516, %fd417;
	mul.lo.s32 	%r645, %r642, %r641;
	cvt.rn.f64.s32 	%fd418, %r645;
	add.f64 	%fd517, %fd517, %fd418;
$L__BB0_91:
	cvta.to.global.u64 	%rd304, %rd2;
	mul.f64 	%fd419, %fd515, %fd515;
	fma.rn.f64 	%fd420, %fd455, %fd455, %fd419;
	mul.f64 	%fd421, %fd516, %fd516;
	fma.rn.f64 	%fd422, %fd456, %fd456, %fd421;
	mul.f64 	%fd423, %fd517, %fd517;
	fma.rn.f64 	%fd424, %fd457, %fd457, %fd423;
	sqrt.rn.f64 	%fd425, %fd420;
	mul.f64 	%fd426, %fd425, 0d3FC0000000000000;
	sqrt.rn.f64 	%fd427, %fd422;
	mul.f64 	%fd428, %fd427, 0d3FC0000000000000;
	sqrt.rn.f64 	%fd429, %fd424;
	mul.f64 	%fd430, %fd429, 0d3FC0000000000000;
	setp.gt.f64 	%p86, %fd426, 0d406FE00000000000;
	selp.f64 	%fd431, 0d406FE00000000000, %fd426, %p86;
	cvt.rzi.u32.f64 	%r646, %fd431;
	setp.gt.f64 	%p87, %fd428, 0d406FE00000000000;
	selp.f64 	%fd432, 0d406FE00000000000, %fd428, %p87;
	cvt.rzi.u32.f64 	%r647, %fd432;
	setp.gt.f64 	%p88, %fd430, 0d406FE00000000000;
	selp.f64 	%fd433, 0d406FE00000000000, %fd430, %p88;
	cvt.rzi.u32.f64 	%r648, %fd433;
	mad.lo.s32 	%r649, %r58, %r2, %r1;
	mul.lo.s32 	%r650, %r649, %r59;
	add.s32 	%r651, %r650, 3;
	cvt.u64.u32 	%rd305, %r651;
	add.s64 	%rd306, %rd304, %rd305;
	st.global.u8 	[%rd306], %r646;
	add.s32 	%r652, %r650, 2;
	cvt.u64.u32 	%rd307, %r652;
	add.s64 	%rd308, %rd304, %rd307;
	st.global.u8 	[%rd308], %r647;
	add.s32 	%r653, %r650, 1;
	cvt.u64.u32 	%rd309, %r653;
	add.s64 	%rd310, %rd304, %rd309;
	st.global.u8 	[%rd310], %r648;
$L__BB0_92:
	ret;

}


// ===== COMPILED SASS (sm_100) =====

	.target	sm_100

	.elftype	@"ET_EXEC"


//--------------------- .note.nv.tkinfo           --------------------------
	.section	.note.nv.tkinfo,"",@"SHT_NOTE"
	.sectionflags	@"SHF_NOTE_NV_TKINFO"
	.tkinfo
        /*0018*/ 	.word	0x00000002
        /*0030*/ 	.string	""
        /*0030*/ 	.string	"ptxas"
        /*0030*/ 	.string	"Cuda compilation tools, release 13.0, V13.0.88"
        /*0030*/ 	.string	"Build cuda_13.0.r13.0/compiler.36424714_0"
        /*0030*/ 	.string	"-arch sm_100 -m 64 "



//--------------------- .note.nv.cuinfo           --------------------------
	.section	.note.nv.cuinfo,"",@"SHT_NOTE"
	.sectionflags	@"SHF_NOTE_NV_CUINFO"
        /*0018*/ 	.short	0x0002
        /*001a*/ 	.short	0x0064
        /*001c*/ 	.short	0x0082
	.zero		2


//--------------------- .nv.info                  --------------------------
	.section	.nv.info,"",@"SHT_CUDA_INFO"
	.align	4


	//----- nvinfo : EIATTR_REGCOUNT
	.align		4
        /*0000*/ 	.byte	0x04, 0x2f
        /*0002*/ 	.short	(.L_2 - .L_1)
	.align		4
.L_1:
        /*0004*/ 	.word	index@(_Z8GPUSobelPhS_jjj)
        /*0008*/ 	.word	0x00000020


	//----- nvinfo : EIATTR_FRAME_SIZE
	.align		4
.L_2:
        /*000c*/ 	.byte	0x04, 0x11
        /*000e*/ 	.short	(.L_4 - .L_3)
	.align		4
.L_3:
        /*0010*/ 	.word	index@($__internal_0_$__cuda_sm20_dsqrt_rn_f64_mediumpath_v1)
        /*0014*/ 	.word	0x00000000


	//----- nvinfo : EIATTR_FRAME_SIZE
	.align		4
.L_4:
        /*0018*/ 	.byte	0x04, 0x11
        /*001a*/ 	.short	(.L_6 - .L_5)
	.align		4
.L_5:
        /*001c*/ 	.word	index@(_Z8GPUSobelPhS_jjj)
        /*0020*/ 	.word	0x00000000


	//----- nvinfo : EIATTR_MIN_STACK_SIZE
	.align		4
.L_6:
        /*0024*/ 	.byte	0x04, 0x12
        /*0026*/ 	.short	(.L_8 - .L_7)
	.align		4
.L_7:
        /*0028*/ 	.word	index@(_Z8GPUSobelPhS_jjj)
        /*002c*/ 	.word	0x00000000
.L_8:


//--------------------- .nv.compat                --------------------------
	.section	.nv.compat,"",@"SHT_CUDA_COMPAT_INFO"
	.align	4
        /*0000*/ 	.byte	0x02, 0x09, 0x00, 0x00, 0x02, 0x02, 0x01, 0x00, 0x02, 0x05, 0x05, 0x00, 0x03, 0x07, 0x01, 0x01
        /*0010*/ 	.byte	0x02, 0x03, 0x00, 0x00, 0x02, 0x06, 0x01, 0x00, 0x04, 0x0b, 0x08, 0x00, 0x01, 0x00, 0x00, 0x00
        /*0020*/ 	.byte	0x00, 0x00, 0x00, 0x00


//--------------------- .nv.info._Z8GPUSobelPhS_jjj --------------------------
	.section	.nv.info._Z8GPUSobelPhS_jjj,"",@"SHT_CUDA_INFO"
	.sectionflags	@""
	.align	4


	//----- nvinfo : EIATTR_CUDA_API_VERSION
	.align		4
        /*0000*/ 	.byte	0x04, 0x37
        /*0002*/ 	.short	(.L_10 - .L_9)
.L_9:
        /*0004*/ 	.word	0x00000082


	//----- nvinfo : EIATTR_KPARAM_INFO
	.align		4
.L_10:
        /*0008*/ 	.byte	0x04, 0x17
        /*000a*/ 	.short	(.L_12 - .L_11)
.L_11:
        /*000c*/ 	.word	0x00000000
        /*0010*/ 	.short	0x0004
        /*0012*/ 	.short	0x0018
        /*0014*/ 	.byte	0x00, 0xf0, 0x11, 0x00


	//----- nvinfo : EIATTR_KPARAM_INFO
	.align		4
.L_12:
        /*0018*/ 	.byte	0x04, 0x17
        /*001a*/ 	.short	(.L_14 - .L_13)
.L_13:
        /*001c*/ 	.word	0x00000000
        /*0020*/ 	.short	0x0003
        /*0022*/ 	.short	0x0014
        /*0024*/ 	.byte	0x00, 0xf0, 0x11, 0x00


	//----- nvinfo : EIATTR_KPARAM_INFO
	.align		4
.L_14:
        /*0028*/ 	.byte	0x04, 0x17
        /*002a*/ 	.short	(.L_16 - .L_15)
.L_15:
        /*002c*/ 	.word	0x00000000
        /*0030*/ 	.short	0x0002
        /*0032*/ 	.short	0x0010
        /*0034*/ 	.byte	0x00, 0xf0, 0x11, 0x00


	//----- nvinfo : EIATTR_KPARAM_INFO
	.align		4
.L_16:
        /*0038*/ 	.byte	0x04, 0x17
        /*003a*/ 	.short	(.L_18 - .L_17)
.L_17:
        /*003c*/ 	.word	0x00000000
        /*0040*/ 	.short	0x0001
        /*0042*/ 	.short	0x0008
        /*0044*/ 	.byte	0x00, 0xf5, 0x21, 0x00


	//----- nvinfo : EIATTR_KPARAM_INFO
	.align		4
.L_18:
        /*0048*/ 	.byte	0x04, 0x17
        /*004a*/ 	.short	(.L_20 - .L_19)
.L_19:
        /*004c*/ 	.word	0x00000000
        /*0050*/ 	.short	0x0000
        /*0052*/ 	.short	0x0000
        /*0054*/ 	.byte	0x00, 0xf5, 0x21, 0x00


	//----- nvinfo : EIATTR_SPARSE_MMA_MASK
	.align		4
.L_20:
        /*0058*/ 	.byte	0x03, 0x50
        /*005a*/ 	.short	0x0000


	//----- nvinfo : EIATTR_MAXREG_COUNT
	.align		4
        /*005c*/ 	.byte	0x03, 0x1b
        /*005e*/ 	.short	0x00ff


	//----- nvinfo : EIATTR_MERCURY_ISA_VERSION
	.align		4
        /*0060*/ 	.byte	0x03, 0x5f
        /*0062*/ 	.short	0x0101


	//----- nvinfo : EIATTR_VRC_CTA_INIT_COUNT
	.align		4
        /*0064*/ 	.byte	0x02, 0x4a
	.zero		1
	.zero		1


	//----- nvinfo : EIATTR_EXIT_INSTR_OFFSETS
	.align		4
        /*0068*/ 	.byte	0x04, 0x1c
        /*006a*/ 	.short	(.L_22 - .L_21)


	//   ....[0]....
.L_21:
        /*006c*/ 	.word	0x000000c0


	//   ....[1]....
        /*0070*/ 	.word	0x00006430


	//----- nvinfo : EIATTR_CRS_STACK_SIZE
	.align		4
.L_22:
        /*0074*/ 	.byte	0x04, 0x1e
        /*0076*/ 	.short	(.L_24 - .L_23)
.L_23:
        /*0078*/ 	.word	0x00000000


	//----- nvinfo : EIATTR_CBANK_PARAM_SIZE
	.align		4
.L_24:
        /*007c*/ 	.byte	0x03, 0x19
        /*007e*/ 	.short	0x001c


	//----- nvinfo : EIATTR_PARAM_CBANK
	.align		4
        /*0080*/ 	.byte	0x04, 0x0a
        /*0082*/ 	.short	(.L_26 - .L_25)
	.align		4
.L_25:
        /*0084*/ 	.word	index@(.nv.constant0._Z8GPUSobelPhS_jjj)
        /*0088*/ 	.short	0x0380
        /*008a*/ 	.short	0x001c


	//----- nvinfo : EIATTR_SW_WAR
	.align		4
.L_26:
        /*008c*/ 	.byte	0x04, 0x36
        /*008e*/ 	.short	(.L_28 - .L_27)
.L_27:
        /*0090*/ 	.word	0x00000008
.L_28:


//--------------------- .nv.callgraph             --------------------------
	.section	.nv.callgraph,"",@"SHT_CUDA_CALLGRAPH"
	.align	4
	.sectionentsize	8
	.align		4
        /*0000*/ 	.word	0x00000000
	.align		4
        /*0004*/ 	.word	0xffffffff
	.align		4
        /*0008*/ 	.word	0x00000000
	.align		4
        /*000c*/ 	.word	0xfffffffe
	.align		4
        /*0010*/ 	.word	0x00000000
	.align		4
        /*0014*/ 	.word	0xfffffffd
	.align		4
        /*0018*/ 	.word	0x00000000
	.align		4
        /*001c*/ 	.word	0xfffffffc


//--------------------- .nv.constant4             --------------------------
	.section	.nv.constant4,"a",@progbits
	.align	8
	.align		8
.nv.constant4:
        /*0000*/ 	.dword	mask


//--------------------- .text._Z8GPUSobelPhS_jjj  --------------------------
	.section	.text._Z8GPUSobelPhS_jjj,"ax",@progbits
	.align	128
        .global         _Z8GPUSobelPhS_jjj
        .type           _Z8GPUSobelPhS_jjj,@function
        .size           _Z8GPUSobelPhS_jjj,(.L_x_91 - _Z8GPUSobelPhS_jjj)
        .other          _Z8GPUSobelPhS_jjj,@"STO_CUDA_ENTRY STV_DEFAULT"
_Z8GPUSobelPhS_jjj:
.text._Z8GPUSobelPhS_jjj:
[----:B------:R-:W-:Y:S01]  /*0000*/  LDC R1, c[0x0][0x37c] ;  /* 0x0000df00ff017b82 */ /* 0x000fe20000000800 */
[----:B------:R-:W0:Y:S07]  /*0010*/  S2R R3, SR_TID.X ;  /* 0x0000000000037919 */ /* 0x000e2e0000002100 */
[----:B------:R-:W0:Y:S01]  /*0020*/  S2UR UR4, SR_CTAID.Y ;  /* 0x00000000000479c3 */ /* 0x000e220000002600 */
[----:B------:R-:W1:Y:S01]  /*0030*/  LDCU.64 UR6, c[0x0][0x390] ;  /* 0x00007200ff0677ac */ /* 0x000e620008000a00 */
[----:B------:R-:W2:Y:S06]  /*0040*/  S2R R5, SR_TID.Y ;  /* 0x0000000000057919 */ /* 0x000eac0000002200 */
[----:B------:R-:W0:Y:S08]  /*0050*/  LDC R0, c[0x0][0x364] ;  /* 0x0000d900ff007b82 */ /* 0x000e300000000800 */
[----:B------:R-:W2:Y:S08]  /*0060*/  S2UR UR5, SR_CTAID.X ;  /* 0x00000000000579c3 */ /* 0x000eb00000002500 */
[----:B------:R-:W2:Y:S01]  /*0070*/  LDC R2, c[0x0][0x360] ;  /* 0x0000d800ff027b82 */ /* 0x000ea20000000800 */
[----:B0-----:R-:W-:-:S05]  /*0080*/  IMAD R0, R0, UR4, R3 ;  /* 0x0000000400007c24 */ /* 0x001fca000f8e0203 */
[----:B-1----:R-:W-:Y:S01]  /*0090*/  ISETP.GE.U32.AND P0, PT, R0, UR7, PT ;  /* 0x0000000700007c0c */ /* 0x002fe2000bf06070 */
[----:B--2---:R-:W-:-:S05]  /*00a0*/  IMAD R3, R2, UR5, R5 ;  /* 0x0000000502037c24 */ /* 0x004fca000f8e0205 */
[----:B------:R-:W-:-:S13]  /*00b0*/  ISETP.GE.U32.OR P0, PT, R3, UR6, P0 ;  /* 0x0000000603007c0c */ /* 0x000fda0008706470 */
[----:B------:R-:W-:Y:S05]  /*00c0*/  @P0 EXIT ;  /* 0x000000000000094d */ /* 0x000fea0003800000 */
[----:B------:R-:W-:Y:S01]  /*00d0*/  IADD3 R27, PT, PT, R3, -0x2, RZ ;  /* 0xfffffffe031b7810 */ /* 0x000fe20007ffe0ff */
[----:B------:R-:W0:Y:S01]  /*00e0*/  LDCU.64 UR4, c[0x0][0x358] ;  /* 0x00006b00ff0477ac */ /* 0x000e220008000a00 */
[----:B------:R-:W-:Y:S01]  /*00f0*/  BSSY.RECONVERGENT B0, `(.L_x_0) ;  /* 0x0000095000007945 */ /* 0x000fe20003800200 */
[----:B------:R-:W-:Y:S02]  /*0100*/  CS2R R18, SRZ ;  /* 0x0000000000127805 */ /* 0x000fe4000001ff00 */
[----:B------:R-:W-:Y:S02]  /*0110*/  ISETP.GE.U32.AND P0, PT, R27, UR6, PT ;  /* 0x000000061b007c0c */ /* 0x000fe4000bf06070 */
[----:B------:R-:W-:Y:S02]  /*0120*/  CS2R R16, SRZ ;  /* 0x0000000000107805 */ /* 0x000fe4000001ff00 */
[----:B------:R-:W-:Y:S02]  /*0130*/  CS2R R14, SRZ ;  /* 0x00000000000e7805 */ /* 0x000fe4000001ff00 */
[----:B------:R-:W-:-:S13]  /*0140*/  ISETP.GT.AND P0, PT, R3, 0x1, !P0 ;  /* 0x000000010300780c */ /* 0x000fda0004704270 */
[----:B0-----:R-:W-:Y:S05]  /*0150*/  @!P0 BRA `(.L_x_1) ;  /* 0x0000000800388947 */ /* 0x001fea0003800000 */
[C---:B------:R-:W-:Y:S01]  /*0160*/  VIADD R10, R0.reuse, 0xfffffffe ;  /* 0xfffffffe000a7836 */ /* 0x040fe20000000000 */
[----:B------:R-:W0:Y:S01]  /*0170*/  LDC R2, c[0x0][0x398] ;  /* 0x0000e600ff027b82 */ /* 0x000e220000000800 */
[----:B------:R-:W-:Y:S01]  /*0180*/  IADD3 R8, PT, PT, R0, -0x1, RZ ;  /* 0xffffffff00087810 */ /* 0x000fe20007ffe0ff */
[----:B------:R-:W-:Y:S01]  /*0190*/  BSSY.RECONVERGENT B1, `(.L_x_2) ;  /* 0x0000020000017945 */ /* 0x000fe20003800200 */
[----:B------:R-:W-:Y:S02]  /*01a0*/  CS2R R18, SRZ ;  /* 0x0000000000127805 */ /* 0x000fe4000001ff00 */
[----:B------:R-:W-:Y:S02]  /*01b0*/  ISETP.GE.U32.AND P1, PT, R10, UR7, PT ;  /* 0x000000070a007c0c */ /* 0x000fe4000bf26070 */
[----:B------:R-:W-:Y:S02]  /*01c0*/  CS2R R16, SRZ ;  /* 0x0000000000107805 */ /* 0x000fe4000001ff00 */
[----:B------:R-:W-:-:S02]  /*01d0*/  ISETP.GE.U32.AND P2, PT, R8, UR7, PT ;  /* 0x0000000708007c0c */ /* 0x000fc4000bf46070 */
[----:B------:R-:W-:Y:S01]  /*01e0*/  CS2R R14, SRZ ;  /* 0x00000000000e7805 */ /* 0x000fe2000001ff00 */
[----:B------:R-:W1:Y:S01]  /*01f0*/  LDC.64 R4, c[0x0][0x380] ;  /* 0x0000e000ff047b82 */ /* 0x000e620000000a00 */
[----:B------:R-:W-:-:S13]  /*0200*/  ISETP.LT.U32.OR P1, PT, R0, 0x2, P1 ;  /* 0x000000020000780c */ /* 0x000fda0000f21470 */
[----:B------:R-:W-:Y:S05]  /*0210*/  @P1 BRA `(.L_x_3) ;  /* 0x00000000005c1947 */ /* 0x000fea0003800000 */
[----:B------:R-:W2:Y:S01]  /*0220*/  LDC R14, c[0x0][0x398] ;  /* 0x0000e600ff0e7b82 */ /* 0x000ea20000000800 */
[----:B------:R-:W3:Y:S01]  /*0230*/  LDCU.64 UR8, c[0x0][0x380] ;  /* 0x00007000ff0877ac */ /* 0x000ee20008000a00 */
[----:B------:R-:W-:-:S06]  /*0240*/  IMAD R9, R27, UR7, R10 ;  /* 0x000000071b097c24 */ /* 0x000fcc000f8e020a */
[----:B------:R-:W4:Y:S01]  /*0250*/  LDC.64 R6, c[0x4][RZ] ;  /* 0x01000000ff067b82 */ /* 0x000f220000000a00 */
[CC--:B--2---:R-:W-:Y:S02]  /*0260*/  IMAD R10, R9.reuse, R14.reuse, 0x3 ;  /* 0x00000003090a7424 */ /* 0x0c4fe400078e020e */
[CC--:B------:R-:W-:Y:S02]  /*0270*/  IMAD R12, R9.reuse, R14.reuse, 0x2 ;  /* 0x00000002090c7424 */ /* 0x0c0fe400078e020e */
[----:B------:R-:W-:Y:S01]  /*0280*/  IMAD R9, R9, R14, 0x1 ;  /* 0x0000000109097424 */ /* 0x000fe200078e020e */
[----:B---3--:R-:W-:Y:S01]  /*0290*/  IADD3 R10, P1, PT, R10, UR8, RZ ;  /* 0x000000080a0a7c10 */ /* 0x008fe2000ff3e0ff */
[----:B----4-:R-:W2:Y:S03]  /*02a0*/  LDG.E R7, desc[UR4][R6.64] ;  /* 0x0000000406077981 */ /* 0x010ea6000c1e1900 */
[----:B------:R-:W-:Y:S01]  /*02b0*/  IADD3 R20, P3, PT, R9, UR8, RZ ;  /* 0x0000000809147c10 */ /* 0x000fe2000ff7e0ff */
[----:B------:R-:W-:Y:S01]  /*02c0*/  IMAD.X R11, RZ, RZ, UR9, P1 ;  /* 0x00000009ff0b7e24 */ /* 0x000fe200088e06ff */
[----:B------:R-:W-:-:S03]  /*02d0*/  IADD3 R12, P1, PT, R12, UR8, RZ ;  /* 0x000000080c0c7c10 */ /* 0x000fc6000ff3e0ff */
[----:B------:R-:W-:Y:S01]  /*02e0*/  IMAD.X R21, RZ, RZ, UR9, P3 ;  /* 0x00000009ff157e24 */ /* 0x000fe200098e06ff */
[----:B------:R-:W-:Y:S01]  /*02f0*/  IADD3.X R13, PT, PT, RZ, UR9, RZ, P1, !PT ;  /* 0x00000009ff0d7c10 */ /* 0x000fe20008ffe4ff */
[----:B------:R-:W2:Y:S04]  /*0300*/  LDG.E.U8 R10, desc[UR4][R10.64] ;  /* 0x000000040a0a7981 */ /* 0x000ea8000c1e1100 */
[----:B------:R-:W3:Y:S04]  /*0310*/  LDG.E.U8 R12, desc[UR4][R12.64] ;  /* 0x000000040c0c7981 */ /* 0x000ee8000c1e1100 */
[----:B------:R-:W4:Y:S01]  /*0320*/  LDG.E.U8 R20, desc[UR4][R20.64] ;  /* 0x0000000414147981 */ /* 0x000f22000c1e1100 */
[----:B--2---:R-:W-:-:S02]  /*0330*/  IMAD R18, R10, R7, RZ ;  /* 0x000000070a127224 */ /* 0x004fc400078e02ff */
[-C--:B---3--:R-:W-:Y:S02]  /*0340*/  IMAD R16, R12, R7.reuse, RZ ;  /* 0x000000070c107224 */ /* 0x088fe400078e02ff */
[----:B----4-:R-:W-:Y:S02]  /*0350*/  IMAD R14, R20, R7, RZ ;  /* 0x00000007140e7224 */ /* 0x010fe400078e02ff */
[----:B------:R-:W2:Y:S08]  /*0360*/  I2F.F64 R18, R18 ;  /* 0x0000001200127312 */ /* 0x000eb00000201c00 */
[----:B------:R-:W3:Y:S08]  /*0370*/  I2F.F64 R16, R16 ;  /* 0x0000001000107312 */ /* 0x000ef00000201c00 */
[----:B--2---:R-:W4:Y:S02]  /*0380*/  I2F.F64 R14, R14 ;  /* 0x0000000e000e7312 */ /* 0x004f240000201c00 */
.L_x_3:
[----:B------:R-:W-:Y:S05]  /*0390*/  BSYNC.RECONVERGENT B1 ;  /* 0x0000000000017941 */ /* 0x000fea0003800200 */
.L_x_2:
[----:B------:R-:W-:Y:S04]  /*03a0*/  BSSY.RECONVERGENT B1, `(.L_x_4) ;  /* 0x000001c000017945 */ /* 0x000fe80003800200 */
[----:B------:R-:W-:Y:S05]  /*03b0*/  @P2 BRA `(.L_x_5) ;  /* 0x0000000000682947 */ /* 0x000fea0003800000 */
[----:B------:R-:W2:Y:S01]  /*03c0*/  LDC R11, c[0x0][0x398] ;  /* 0x0000e600ff0b7b82 */ /* 0x000ea20000000800 */
[----:B------:R-:W5:Y:S01]  /*03d0*/  LDCU.64 UR8, c[0x0][0x380] ;  /* 0x00007000ff0877ac */ /* 0x000f620008000a00 */
[----:B------:R-:W-:-:S06]  /*03e0*/  IMAD R8, R27, UR7, R8 ;  /* 0x000000071b087c24 */ /* 0x000fcc000f8e0208 */
[----:B------:R-:W3:Y:S01]  /*03f0*/  LDC.64 R6, c[0x4][RZ] ;  /* 0x01000000ff067b82 */ /* 0x000ee20000000a00 */
[CC--:B--2---:R-:W-:Y:S02]  /*0400*/  IMAD R12, R8.reuse, R11.reuse, 0x3 ;  /* 0x00000003080c7424 */ /* 0x0c4fe400078e020b */
[CC--:B------:R-:W-:Y:S02]  /*0410*/  IMAD R9, R8.reuse, R11.reuse, 0x2 ;  /* 0x0000000208097424 */ /* 0x0c0fe400078e020b */
[----:B------:R-:W-:Y:S01]  /*0420*/  IMAD R22, R8, R11, 0x1 ;  /* 0x0000000108167424 */ /* 0x000fe200078e020b */
[----:B-----5:R-:W-:Y:S01]  /*0430*/  IADD3 R12, P1, PT, R12, UR8, RZ ;  /* 0x000000080c0c7c10 */ /* 0x020fe2000ff3e0ff */
[----:B---3--:R-:W2:Y:S03]  /*0440*/  LDG.E R7, desc[UR4][R6.64+0x14] ;  /* 0x0000140406077981 */ /* 0x008ea6000c1e1900 */
[----:B------:R-:W-:-:S02]  /*0450*/  IADD3.X R13, PT, PT, RZ, UR9, RZ, P1, !PT ;  /* 0x00000009ff0d7c10 */ /* 0x000fc40008ffe4ff */
[----:B------:R-:W-:Y:S02]  /*0460*/  IADD3 R8, P1, PT, R9, UR8, RZ ;  /* 0x0000000809087c10 */ /* 0x000fe4000ff3e0ff */
[----:B------:R-:W-:Y:S01]  /*0470*/  IADD3 R22, P2, PT, R22, UR8, RZ ;  /* 0x0000000816167c10 */ /* 0x000fe2000ff5e0ff */
[----:B------:R-:W2:Y:S02]  /*0480*/  LDG.E.U8 R12, desc[UR4][R12.64] ;  /* 0x000000040c0c7981 */ /* 0x000ea4000c1e1100 */
[----:B------:R-:W-:Y:S01]  /*0490*/  IMAD.X R9, RZ, RZ, UR9, P1 ;  /* 0x00000009ff097e24 */ /* 0x000fe200088e06ff */
[----:B------:R-:W-:-:S04]  /*04a0*/  IADD3.X R23, PT, PT, RZ, UR9, RZ, P2, !PT ;  /* 0x00000009ff177c10 */ /* 0x000fc800097fe4ff */
[----:B------:R-:W3:Y:S04]  /*04b0*/  LDG.E.U8 R8, desc[UR4][R8.64] ;  /* 0x0000000408087981 */ /* 0x000ee8000c1e1100 */
[----:B------:R-:W5:Y:S01]  /*04c0*/  LDG.E.U8 R22, desc[UR4][R22.64] ;  /* 0x0000000416167981 */ /* 0x000f62000c1e1100 */
[-C--:B--2---:R-:W-:Y:S02]  /*04d0*/  IMAD R10, R12, R7.reuse, RZ ;  /* 0x000000070c0a7224 */ /* 0x084fe400078e02ff */
[-C--:B---3--:R-:W-:Y:S02]  /*04e0*/  IMAD R20, R8, R7.reuse, RZ ;  /* 0x0000000708147224 */ /* 0x088fe400078e02ff */
[----:B-----5:R-:W-:Y:S02]  /*04f0*/  IMAD R12, R22, R7, RZ ;  /* 0x00000007160c7224 */ /* 0x020fe400078e02ff */
[----:B------:R-:W2:Y:S08]  /*0500*/  I2F.F64 R10, R10 ;  /* 0x0000000a000a7312 */ /* 0x000eb00000201c00 */
[----:B------:R-:W3:Y:S08]  /*0510*/  I2F.F64 R20, R20 ;  /* 0x0000001400147312 */ /* 0x000ef00000201c00 */
[----:B------:R-:W4:Y:S01]  /*0520*/  I2F.F64 R12, R12 ;  /* 0x0000000c000c7312 */ /* 0x000f220000201c00 */
[----:B--2---:R-:W-:-:S02]  /*0530*/  DADD R18, R18, R10 ;  /* 0x0000000012127229 */ /* 0x004fc4000000000a */
[----:B---3--:R-:W-:Y:S02]  /*0540*/  DADD R16, R16, R20 ;  /* 0x0000000010107229 */ /* 0x008fe40000000014 */
[----:B----4-:R-:W-:-:S11]  /*0550*/  DADD R14, R14, R12 ;  /* 0x000000000e0e7229 */ /* 0x010fd6000000000c */
.L_x_5:
[----:B------:R-:W-:Y:S05]  /*0560*/  BSYNC.RECONVERGENT B1 ;  /* 0x0000000000017941 */ /* 0x000fea0003800200 */
.L_x_4:
[----:B------:R-:W-:Y:S01]  /*0570*/  IMAD R13, R27, UR7, R0 ;  /* 0x000000071b0d7c24 */ /* 0x000fe2000f8e0200 */
[----:B------:R-:W2:Y:S03]  /*0580*/  LDC.64 R6, c[0x4][RZ] ;  /* 0x01000000ff067b82 */ /* 0x000ea60000000a00 */
[CC--:B0-----:R-:W-:Y:S02]  /*0590*/  IMAD R11, R13.reuse, R2.reuse, 0x3 ;  /* 0x000000030d0b7424 */ /* 0x0c1fe400078e0202 */
[CC--:B------:R-:W-:Y:S02]  /*05a0*/  IMAD R29, R13.reuse, R2.reuse, 0x1 ;  /* 0x000000010d1d7424 */ /* 0x0c0fe400078e0202 */
[----:B------:R-:W-:Y:S01]  /*05b0*/  IMAD R23, R13, R2, 0x2 ;  /* 0x000000020d177424 */ /* 0x000fe200078e0202 */
[-C--:B-1----:R-:W-:Y:S02]  /*05c0*/  IADD3 R8, P1, PT, R11, R4.reuse, RZ ;  /* 0x000000040b087210 */ /* 0x082fe40007f3e0ff */
[----:B------:R-:W-:-:S03]  /*05d0*/  IADD3 R28, P2, PT, R29, R4, RZ ;  /* 0x000000041d1c7210 */ /* 0x000fc60007f5e0ff */
[--C-:B------:R-:W-:Y:S01]  /*05e0*/  IMAD.X R9, RZ, RZ, R5.reuse, P1 ;  /* 0x000000ffff097224 */ /* 0x100fe200008e0605 */
[----:B------:R-:W-:Y:S01]  /*05f0*/  IADD3 R22, P1, PT, R23, R4, RZ ;  /* 0x0000000417167210 */ /* 0x000fe20007f3e0ff */
[----:B------:R-:W-:-:S03]  /*0600*/  IMAD.X R29, RZ, RZ, R5, P2 ;  /* 0x000000ffff1d7224 */ /* 0x000fc600010e0605 */
[----:B------:R-:W-:Y:S01]  /*0610*/  IADD3.X R23, PT, PT, RZ, R5, RZ, P1, !PT ;  /* 0x00000005ff177210 */ /* 0x000fe20000ffe4ff */
[----:B------:R-:W5:Y:S04]  /*0620*/  LDG.E.U8 R9, desc[UR4][R8.64] ;  /* 0x0000000408097981 */ /* 0x000f68000c1e1100 */
[----:B------:R-:W3:Y:S04]  /*0630*/  LDG.E.U8 R29, desc[UR4][R28.64] ;  /* 0x000000041c1d7981 */ /* 0x000ee8000c1e1100 */
[----:B--2---:R-:W5:Y:S04]  /*0640*/  LDG.E R10, desc[UR4][R6.64+0x28] ;  /* 0x00002804060a7981 */ /* 0x004f68000c1e1900 */
[----:B------:R-:W2:Y:S01]  /*0650*/  LDG.E.U8 R23, desc[UR4][R22.64] ;  /* 0x0000000416177981 */ /* 0x000ea2000c1e1100 */
[----:B------:R-:W-:Y:S01]  /*0660*/  VIADD R12, R0, 0x2 ;  /* 0x00000002000c7836 */ /* 0x000fe20000000000 */
[----:B------:R-:W-:Y:S04]  /*0670*/  BSSY.RECONVERGENT B1, `(.L_x_6) ;  /* 0x0000024000017945 */ /* 0x000fe80003800200 */
[----:B------:R-:W-:Y:S01]  /*0680*/  ISETP.GE.U32.AND P2, PT, R12, UR7, PT ;  /* 0x000000070c007c0c */ /* 0x000fe2000bf46070 */
[----:B-----5:R-:W-:-:S02]  /*0690*/  IMAD R24, R9, R10, RZ ;  /* 0x0000000a09187224 */ /* 0x020fc400078e02ff */
[-C--:B---3--:R-:W-:Y:S02]  /*06a0*/  IMAD R8, R29, R10.reuse, RZ ;  /* 0x0000000a1d087224 */ /* 0x088fe400078e02ff */
[----:B--2---:R-:W-:Y:S01]  /*06b0*/  IMAD R20, R23, R10, RZ ;  /* 0x0000000a17147224 */ /* 0x004fe200078e02ff */
[----:B------:R-:W-:Y:S01]  /*06c0*/  IADD3 R10, PT, PT, R0, 0x1, RZ ;  /* 0x00000001000a7810 */ /* 0x000fe20007ffe0ff */
[----:B------:R-:W0:Y:S03]  /*06d0*/  I2F.F64 R24, R24 ;  /* 0x0000001800187312 */ /* 0x000e260000201c00 */
[----:B------:R-:W-:-:S05]  /*06e0*/  ISETP.GE.U32.AND P1, PT, R10, UR7, PT ;  /* 0x000000070a007c0c */ /* 0x000fca000bf26070 */
[----:B------:R-:W1:Y:S08]  /*06f0*/  I2F.F64 R20, R20 ;  /* 0x0000001400147312 */ /* 0x000e700000201c00 */
[----:B------:R-:W4:Y:S01]  /*0700*/  I2F.F64 R8, R8 ;  /* 0x0000000800087312 */ /* 0x000f220000201c00 */
[----:B0-----:R-:W-:Y:S02]  /*0710*/  DADD R18, R24, R18 ;  /* 0x0000000018127229 */ /* 0x001fe40000000012 */
[----:B-1----:R-:W-:-:S02]  /*0720*/  DADD R16, R20, R16 ;  /* 0x0000000014107229 */ /* 0x002fc40000000010 */
[----:B----4-:R-:W-:Y:S01]  /*0730*/  DADD R14, R8, R14 ;  /* 0x00000000080e7229 */ /* 0x010fe2000000000e */
[----:B------:R-:W-:Y:S10]  /*0740*/  @P1 BRA `(.L_x_7) ;  /* 0x0000000000581947 */ /* 0x000ff40003800000 */
[----:B------:R-:W-:Y:S01]  /*0750*/  IADD3 R11, PT, PT, R11, R2, RZ ;  /* 0x000000020b0b7210 */ /* 0x000fe20007ffe0ff */
[----:B------:R-:W2:Y:S03]  /*0760*/  LDG.E R29, desc[UR4][R6.64+0x3c] ;  /* 0x00003c04061d7981 */ /* 0x000ea6000c1e1900 */
[C---:B------:R-:W-:Y:S01]  /*0770*/  IADD3 R8, P1, PT, R11.reuse, R4, RZ ;  /* 0x000000040b087210 */ /* 0x040fe20007f3e0ff */
[C---:B------:R-:W-:Y:S01]  /*0780*/  VIADD R21, R11.reuse, 0xffffffff ;  /* 0xffffffff0b157836 */ /* 0x040fe20000000000 */
[----:B------:R-:W-:-:S03]  /*0790*/  IADD3 R11, PT, PT, R11, -0x2, RZ ;  /* 0xfffffffe0b0b7810 */ /* 0x000fc60007ffe0ff */
[--C-:B------:R-:W-:Y:S01]  /*07a0*/  IMAD.X R9, RZ, RZ, R5.reuse, P1 ;  /* 0x000000ffff097224 */ /* 0x100fe200008e0605 */
[-C--:B------:R-:W-:Y:S02]  /*07b0*/  IADD3 R20, P1, PT, R21, R4.reuse, RZ ;  /* 0x0000000415147210 */ /* 0x080fe40007f3e0ff */
[----:B------:R-:W-:Y:S02]  /*07c0*/  IADD3 R10, P3, PT, R11, R4, RZ ;  /* 0x000000040b0a7210 */ /* 0x000fe40007f7e0ff */
[----:B------:R-:W-:Y:S01]  /*07d0*/  IADD3.X R21, PT, PT, RZ, R5, RZ, P1, !PT ;  /* 0x00000005ff157210 */ /* 0x000fe20000ffe4ff */
[----:B------:R-:W2:Y:S02]  /*07e0*/  LDG.E.U8 R8, desc[UR4][R8.64] ;  /* 0x0000000408087981 */ /* 0x000ea4000c1e1100 */
[----:B------:R-:W-:Y:S02]  /*07f0*/  IMAD.X R11, RZ, RZ, R5, P3 ;  /* 0x000000ffff0b7224 */ /* 0x000fe400018e0605 */
[----:B------:R-:W3:Y:S04]  /*0800*/  LDG.E.U8 R20, desc[UR4][R20.64] ;  /* 0x0000000414147981 */ /* 0x000ee8000c1e1100 */
[----:B------:R-:W4:Y:S01]  /*0810*/  LDG.E.U8 R10, desc[UR4][R10.64] ;  /* 0x000000040a0a7981 */ /* 0x000f22000c1e1100 */
[----:B--2---:R-:W-:-:S02]  /*0820*/  IMAD R22, R8, R29, RZ ;  /* 0x0000001d08167224 */ /* 0x004fc400078e02ff */
[-C--:B---3--:R-:W-:Y:S02]  /*0830*/  IMAD R24, R20, R29.reuse, RZ ;  /* 0x0000001d14187224 */ /* 0x088fe400078e02ff */
[----:B----4-:R-:W-:Y:S02]  /*0840*/  IMAD R29, R10, R29, RZ ;  /* 0x0000001d0a1d7224 */ /* 0x010fe400078e02ff */
[----:B------:R-:W0:Y:S08]  /*0850*/  I2F.F64 R22, R22 ;  /* 0x0000001600167312 */ /* 0x000e300000201c00 */
[----:B------:R-:W1:Y:S08]  /*0860*/  I2F.F64 R24, R24 ;  /* 0x0000001800187312 */ /* 0x000e700000201c00 */
[----:B------:R-:W2:Y:S01]  /*0870*/  I2F.F64 R28, R29 ;  /* 0x0000001d001c7312 */ /* 0x000ea20000201c00 */
[----:B0-----:R-:W-:-:S02]  /*0880*/  DADD R18, R18, R22 ;  /* 0x0000000012127229 */ /* 0x001fc40000000016 */
[----:B-1----:R-:W-:Y:S02]  /*0890*/  DADD R16, R16, R24 ;  /* 0x0000000010107229 */ /* 0x002fe40000000018 */
[----:B--2---:R-:W-:-:S11]  /*08a0*/  DADD R14, R14, R28 ;  /* 0x000000000e0e7229 */ /* 0x004fd6000000001c */
.L_x_7:
[----:B------:R-:W-:Y:S05]  /*08b0*/  BSYNC.RECONVERGENT B1 ;  /* 0x0000000000017941 */ /* 0x000fea0003800200 */
.L_x_6:
[----:B------:R-:W-:Y:S05]  /*08c0*/  @P2 BRA `(.L_x_1) ;  /* 0x00000000005c2947 */ /* 0x000fea0003800000 */
[----:B------:R-:W-:Y:S01]  /*08d0*/  IADD3 R13, PT, PT, R13, 0x2, RZ ;  /* 0x000000020d0d7810 */ /* 0x000fe20007ffe0ff */
[----:B------:R-:W2:Y:S04]  /*08e0*/  LDG.E R7, desc[UR4][R6.64+0x50] ;  /* 0x0000500406077981 */ /* 0x000ea8000c1e1900 */
[CC--:B------:R-:W-:Y:S02]  /*08f0*/  IMAD R9, R13.reuse, R2.reuse, 0x3 ;  /* 0x000000030d097424 */ /* 0x0c0fe400078e0202 */
[CC--:B------:R-:W-:Y:S02]  /*0900*/  IMAD R11, R13.reuse, R2.reuse, 0x2 ;  /* 0x000000020d0b7424 */ /* 0x0c0fe400078e0202 */
[----:B------:R-:W-:Y:S01]  /*0910*/  IMAD R13, R13, R2, 0x1 ;  /* 0x000000010d0d7424 */ /* 0x000fe200078e0202 */
[----:B------:R-:W-:-:S02]  /*0920*/  IADD3 R8, P1, PT, R9, R4, RZ ;  /* 0x0000000409087210 */ /* 0x000fc40007f3e0ff */
[----:B------:R-:W-:-:S03]  /*0930*/  IADD3 R12, P2, PT, R11, R4, RZ ;  /* 0x000000040b0c7210 */ /* 0x000fc60007f5e0ff */
[--C-:B------:R-:W-:Y:S01]  /*0940*/  IMAD.X R9, RZ, RZ, R5.reuse, P1 ;  /* 0x000000ffff097224 */ /* 0x100fe200008e0605 */
[----:B------:R-:W-:Y:S02]  /*0950*/  IADD3 R20, P1, PT, R13, R4, RZ ;  /* 0x000000040d147210 */ /* 0x000fe40007f3e0ff */
[----:B------:R-:W-:Y:S02]  /*0960*/  IADD3.X R13, PT, PT, RZ, R5, RZ, P2, !PT ;  /* 0x00000005ff0d7210 */ /* 0x000fe400017fe4ff */
[----:B------:R-:W2:Y:S01]  /*0970*/  LDG.E.U8 R8, desc[UR4][R8.64] ;  /* 0x0000000408087981 */ /* 0x000ea2000c1e1100 */
[----:B------:R-:W-:-:S03]  /*0980*/  IMAD.X R21, RZ, RZ, R5, P1 ;  /* 0x000000ffff157224 */ /* 0x000fc600008e0605 */
[----:B------:R-:W3:Y:S04]  /*0990*/  LDG.E.U8 R12, desc[UR4][R12.64] ;  /* 0x000000040c0c7981 */ /* 0x000ee8000c1e1100 */
[----:B------:R-:W4:Y:S01]  /*09a0*/  LDG.E.U8 R20, desc[UR4][R20.64] ;  /* 0x0000000414147981 */ /* 0x000f22000c1e1100 */
[-C--:B--2---:R-:W-:Y:S02]  /*09b0*/  IMAD R4, R8, R7.reuse, RZ ;  /* 0x0000000708047224 */ /* 0x084fe400078e02ff */
        /* <DEDUP_REMOVED lines=8> */
.L_x_1:
[----:B------:R-:W-:Y:S05]  /*0a40*/  BSYNC.RECONVERGENT B0 ;  /* 0x0000000000007941 */ /* 0x000fea0003800200 */
.L_x_0:
[----:B------:R-:W-:Y:S01]  /*0a50*/  IADD3 R7, PT, PT, R3, -0x1, RZ ;  /* 0xffffffff03077810 */ /* 0x000fe20007ffe0ff */
[----:B------:R-:W-:Y:S03]  /*0a60*/  BSSY.RECONVERGENT B0, `(.L_x_8) ;  /* 0x0000092000007945 */ /* 0x000fe60003800200 */
[----:B------:R-:W-:-:S04]  /*0a70*/  ISETP.GE.U32.AND P1, PT, R7, UR6, PT ;  /* 0x0000000607007c0c */ /* 0x000fc8000bf26070 */
[----:B------:R-:W-:-:S13]  /*0a80*/  ISETP.GT.AND P1, PT, R3, RZ, !P1 ;  /* 0x000000ff0300720c */ /* 0x000fda0004f24270 */
[----:B------:R-:W-:Y:S05]  /*0a90*/  @!P1 BRA `(.L_x_9) ;  /* 0x0000000800389947 */ /* 0x000fea0003800000 */
[----:B------:R-:W-:Y:S01]  /*0aa0*/  VIADD R6, R0, 0xfffffffe ;  /* 0xfffffffe00067836 */ /* 0x000fe20000000000 */
[----:B------:R-:W0:Y:S01]  /*0ab0*/  LDC R2, c[0x0][0x398] ;  /* 0x0000e600ff027b82 */ /* 0x000e220000000800 */
[----:B------:R-:W-:Y:S03]  /*0ac0*/  BSSY.RECONVERGENT B1, `(.L_x_10) ;  /* 0x000001f000017945 */ /* 0x000fe60003800200 */
[----:B------:R-:W-:-:S04]  /*0ad0*/  ISETP.GE.U32.AND P2, PT, R6, UR7, PT ;  /* 0x0000000706007c0c */ /* 0x000fc8000bf46070 */
        /* <DEDUP_REMOVED lines=12> */
[----:B------:R-:W-:-:S02]  /*0ba0*/  IADD3.X R11, PT, PT, RZ, UR9, RZ, P2, !PT ;  /* 0x00000009ff0b7c10 */ /* 0x000fc400097fe4ff */
[----:B------:R-:W-:Y:S02]  /*0bb0*/  IADD3 R12, P2, PT, R12, UR8, RZ ;  /* 0x000000080c0c7c10 */ /* 0x000fe4000ff5e0ff */
[----:B------:R-:W-:Y:S01]  /*0bc0*/  IADD3 R20, P3, PT, R6, UR8, RZ ;  /* 0x0000000806147c10 */ /* 0x000fe2000ff7e0ff */
[----:B------:R-:W2:Y:S02]  /*0bd0*/  LDG.E.U8 R10, desc[UR4][R10.64] ;  /* 0x000000040a0a7981 */ /* 0x000ea4000c1e1100 */
[----:B------:R-:W-:Y:S01]  /*0be0*/  IMAD.X R13, RZ, RZ, UR9, P2 ;  /* 0x00000009ff0d7e24 */ /* 0x000fe200090e06ff */
[----:B------:R-:W-:-:S04]  /*0bf0*/  IADD3.X R21, PT, PT, RZ, UR9, RZ, P3, !PT ;  /* 0x00000009ff157c10 */ /* 0x000fc80009ffe4ff */
[----:B------:R-:W3:Y:S04]  /*0c00*/  LDG.E.U8 R12, desc[UR4][R12.64] ;  /* 0x000000040c0c7981 */ /* 0x000ee8000c1e1100 */
[----:B------:R-:W4:Y:S01]  /*0c10*/  LDG.E.U8 R20, desc[UR4][R20.64] ;  /* 0x0000000414147981 */ /* 0x000f22000c1e1100 */
[-C--:B--2---:R-:W-:Y:S02]  /*0c20*/  IMAD R22, R10, R9.reuse, RZ ;  /* 0x000000090a167224 */ /* 0x084fe400078e02ff */
[-C--:B---3--:R-:W-:Y:S02]  /*0c30*/  IMAD R24, R12, R9.reuse, RZ ;  /* 0x000000090c187224 */ /* 0x088fe400078e02ff */
[----:B----4-:R-:W-:Y:S02]  /*0c40*/  IMAD R10, R20, R9, RZ ;  /* 0x00000009140a7224 */ /* 0x010fe400078e02ff */
[----:B------:R-:W2:Y:S08]  /*0c50*/  I2F.F64 R22, R22 ;  /* 0x0000001600167312 */ /* 0x000eb00000201c00 */
[----:B------:R-:W3:Y:S08]  /*0c60*/  I2F.F64 R24, R24 ;  /* 0x0000001800187312 */ /* 0x000ef00000201c00 */
[----:B------:R-:W4:Y:S01]  /*0c70*/  I2F.F64 R10, R10 ;  /* 0x0000000a000a7312 */ /* 0x000f220000201c00 */
[----:B--2---:R-:W-:-:S02]  /*0c80*/  DADD R18, R18, R22 ;  /* 0x0000000012127229 */ /* 0x004fc40000000016 */
[----:B---3--:R-:W-:Y:S02]  /*0c90*/  DADD R16, R16, R24 ;  /* 0x0000000010107229 */ /* 0x008fe40000000018 */
[----:B----4-:R-:W-:-:S11]  /*0ca0*/  DADD R14, R14, R10 ;  /* 0x000000000e0e7229 */ /* 0x010fd6000000000a */
.L_x_11:
[----:B------:R-:W-:Y:S05]  /*0cb0*/  BSYNC.RECONVERGENT B1 ;  /* 0x0000000000017941 */ /* 0x000fea0003800200 */
.L_x_10:
[----:B------:R-:W-:Y:S01]  /*0cc0*/  VIADD R6, R0, 0xffffffff ;  /* 0xffffffff00067836 */ /* 0x000fe20000000000 */
[----:B------:R-:W-:Y:S04]  /*0cd0*/  BSSY.RECONVERGENT B1, `(.L_x_12) ;  /* 0x000001d000017945 */ /* 0x000fe80003800200 */
[----:B------:R-:W-:-:S13]  /*0ce0*/  ISETP.GE.U32.AND P2, PT, R6, UR7, PT ;  /* 0x0000000706007c0c */ /* 0x000fda000bf46070 */
        /* <DEDUP_REMOVED lines=27> */
.L_x_13:
[----:B------:R-:W-:Y:S05]  /*0ea0*/  BSYNC.RECONVERGENT B1 ;  /* 0x0000000000017941 */ /* 0x000fea0003800200 */
.L_x_12:
        /* <DEDUP_REMOVED lines=11> */
[----:B------:R-:W3:Y:S04]  /*0f60*/  LDG.E.U8 R29, desc[UR4][R28.64] ;  /* 0x000000041c1d7981 */ /* 0x000ee8000c1e1100 */
[----:B------:R-:W4:Y:S04]  /*0f70*/  LDG.E.U8 R25, desc[UR4][R24.64] ;  /* 0x0000000418197981 */ /* 0x000f28000c1e1100 */
[----:B--2---:R-:W3:Y:S04]  /*0f80*/  LDG.E R10, desc[UR4][R8.64+0x2c] ;  /* 0x00002c04080a7981 */ /* 0x004ee8000c1e1900 */
[----:B------:R-:W2:Y:S01]  /*0f90*/  LDG.E.U8 R7, desc[UR4][R6.64] ;  /* 0x0000000406077981 */ /* 0x000ea2000c1e1100 */
[----:B------:R-:W-:Y:S01]  /*0fa0*/  VIADD R22, R0, 0x2 ;  /* 0x0000000200167836 */ /* 0x000fe20000000000 */
[----:B------:R-:W-:Y:S04]  /*0fb0*/  BSSY.RECONVERGENT B1, `(.L_x_14) ;  /* 0x0000024000017945 */ /* 0x000fe80003800200 */
[----:B------:R-:W-:Y:S01]  /*0fc0*/  ISETP.GE.U32.AND P4, PT, R22, UR7, PT ;  /* 0x0000000716007c0c */ /* 0x000fe2000bf86070 */
[----:B---3--:R-:W-:-:S02]  /*0fd0*/  IMAD R20, R29, R10, RZ ;  /* 0x0000000a1d147224 */ /* 0x008fc400078e02ff */
[-C--:B----4-:R-:W-:Y:S02]  /*0fe0*/  IMAD R28, R25, R10.reuse, RZ ;  /* 0x0000000a191c7224 */ /* 0x090fe400078e02ff */
[----:B--2---:R-:W-:Y:S01]  /*0ff0*/  IMAD R12, R7, R10, RZ ;  /* 0x0000000a070c7224 */ /* 0x004fe200078e02ff */
[----:B------:R-:W-:Y:S01]  /*1000*/  IADD3 R10, PT, PT, R0, 0x1, RZ ;  /* 0x00000001000a7810 */ /* 0x000fe20007ffe0ff */
[----:B------:R-:W0:Y:S03]  /*1010*/  I2F.F64 R20, R20 ;  /* 0x0000001400147312 */ /* 0x000e260000201c00 */
[----:B------:R-:W-:-:S05]  /*1020*/  ISETP.GE.U32.AND P2, PT, R10, UR7, PT ;  /* 0x000000070a007c0c */ /* 0x000fca000bf46070 */
[----:B------:R-:W1:Y:S08]  /*1030*/  I2F.F64 R12, R12 ;  /* 0x0000000c000c7312 */ /* 0x000e700000201c00 */
[----:B------:R-:W2:Y:S01]  /*1040*/  I2F.F64 R28, R28 ;  /* 0x0000001c001c7312 */ /* 0x000ea20000201c00 */
[----:B0-----:R-:W-:Y:S02]  /*1050*/  DADD R18, R20, R18 ;  /* 0x0000000014127229 */ /* 0x001fe40000000012 */
[----:B-1----:R-:W-:-:S02]  /*1060*/  DADD R16, R12, R16 ;  /* 0x000000000c107229 */ /* 0x002fc40000000010 */
[----:B--2---:R-:W-:Y:S01]  /*1070*/  DADD R14, R28, R14 ;  /* 0x000000001c0e7229 */ /* 0x004fe2000000000e */
        /* <DEDUP_REMOVED lines=23> */
.L_x_15:
[----:B------:R-:W-:Y:S05]  /*11f0*/  BSYNC.RECONVERGENT B1 ;  /* 0x0000000000017941 */ /* 0x000fea0003800200 */
.L_x_14:
        /* <DEDUP_REMOVED lines=24> */
.L_x_9:
[----:B------:R-:W-:Y:S05]  /*1380*/  BSYNC.RECONVERGENT B0 ;  /* 0x0000000000007941 */ /* 0x000fea0003800200 */
.L_x_8:
[----:B------:R-:W-:Y:S01]  /*1390*/  ISETP.GE.AND P4, PT, R3, RZ, PT ;  /* 0x000000ff0300720c */ /* 0x000fe20003f86270 */
[----:B------:R-:W-:-:S12]  /*13a0*/  BSSY.RECONVERGENT B0, `(.L_x_16) ;  /* 0x0000090000007945 */ /* 0x000fd80003800200 */
[----:B------:R-:W-:Y:S05]  /*13b0*/  @!P4 BRA `(.L_x_17) ;  /* 0x000000080038c947 */ /* 0x000fea0003800000 */
[C---:B------:R-:W-:Y:S01]  /*13c0*/  IADD3 R10, PT, PT, R0.reuse, -0x2, RZ ;  /* 0xfffffffe000a7810 */ /* 0x040fe20007ffe0ff */
[----:B------:R-:W0:Y:S01]  /*13d0*/  LDC R2, c[0x0][0x398] ;  /* 0x0000e600ff027b82 */ /* 0x000e220000000800 */
[----:B------:R-:W-:Y:S01]  /*13e0*/  VIADD R6, R0, 0xffffffff ;  /* 0xffffffff00067836 */ /* 0x000fe20000000000 */
[----:B------:R-:W-:Y:S01]  /*13f0*/  BSSY.RECONVERGENT B1, `(.L_x_18) ;  /* 0x0000020000017945 */ /* 0x000fe20003800200 */
[----:B------:R-:W-:-:S03]  /*1400*/  ISETP.GE.U32.AND P2, PT, R10, UR7, PT ;  /* 0x000000070a007c0c */ /* 0x000fc6000bf46070 */
[----:B------:R-:W-:Y:S02]  /*1410*/  ISETP.GE.U32.AND P3, PT, R6, UR7, PT ;  /* 0x0000000706007c0c */ /* 0x000fe4000bf66070 */
        /* <DEDUP_REMOVED lines=29> */
.L_x_19:
[----:B------:R-:W-:Y:S05]  /*15f0*/  BSYNC.RECONVERGENT B1 ;  /* 0x0000000000017941 */ /* 0x000fea0003800200 */
.L_x_18:
[----:B------:R-:W-:Y:S04]  /*1600*/  BSSY.RECONVERGENT B1, `(.L_x_20) ;  /* 0x000001c000017945 */ /* 0x000fe80003800200 */
        /* <DEDUP_REMOVED lines=8> */
[----:B---3--:R-:W-:Y:S02]  /*1690*/  IADD3 R12, P2, PT, R12, UR8, RZ ;  /* 0x000000080c0c7c10 */ /* 0x008fe4000ff5e0ff */
[----:B------:R-:W-:Y:S01]  /*16a0*/  IADD3 R22, P3, PT, R22, UR8, RZ ;  /* 0x0000000816167c10 */ /* 0x000fe2000ff7e0ff */
[----:B----4-:R-:W2:Y:S02]  /*16b0*/  LDG.E R9, desc[UR4][R8.64+0x1c] ;  /* 0x00001c0408097981 */ /* 0x010ea4000c1e1900 */
[----:B------:R-:W-:Y:S01]  /*16c0*/  IMAD.X R13, RZ, RZ, UR9, P2 ;  /* 0x00000009ff0d7e24 */ /* 0x000fe200090e06ff */
[----:B------:R-:W-:Y:S01]  /*16d0*/  IADD3 R6, P2, PT, R7, UR8, RZ ;  /* 0x0000000807067c10 */ /* 0x000fe2000ff5e0ff */
[----:B------:R-:W-:-:S03]  /*16e0*/  IMAD.X R23, RZ, RZ, UR9, P3 ;  /* 0x00000009ff177e24 */ /* 0x000fc600098e06ff */
        /* <DEDUP_REMOVED lines=13> */
.L_x_21:
[----:B------:R-:W-:Y:S05]  /*17c0*/  BSYNC.RECONVERGENT B1 ;  /* 0x0000000000017941 */ /* 0x000fea0003800200 */
.L_x_20:
[----:B------:R-:W-:Y:S01]  /*17d0*/  IMAD R11, R3, UR7, R0 ;  /* 0x00000007030b7c24 */ /* 0x000fe2000f8e0200 */
[----:B------:R-:W2:Y:S03]  /*17e0*/  LDC.64 R6, c[0x4][RZ] ;  /* 0x01000000ff067b82 */ /* 0x000ea60000000a00 */
[CC--:B0-----:R-:W-:Y:S02]  /*17f0*/  IMAD R23, R11.reuse, R2.reuse, 0x3 ;  /* 0x000000030b177424 */ /* 0x0c1fe400078e0202 */
[CC--:B------:R-:W-:Y:S02]  /*1800*/  IMAD R9, R11.reuse, R2.reuse, 0x2 ;  /* 0x000000020b097424 */ /* 0x0c0fe400078e0202 */
[----:B------:R-:W-:Y:S01]  /*1810*/  IMAD R25, R11, R2, 0x1 ;  /* 0x000000010b197424 */ /* 0x000fe200078e0202 */
[----:B-1----:R-:W-:-:S04]  /*1820*/  IADD3 R28, P2, PT, R23, R4, RZ ;  /* 0x00000004171c7210 */ /* 0x002fc80007f5e0ff */
[-C--:B------:R-:W-:Y:S02]  /*1830*/  IADD3.X R29, PT, PT, RZ, R5.reuse, RZ, P2, !PT ;  /* 0x00000005ff1d7210 */ /* 0x080fe400017fe4ff */
[-C--:B------:R-:W-:Y:S02]  /*1840*/  IADD3 R8, P2, PT, R9, R4.reuse, RZ ;  /* 0x0000000409087210 */ /* 0x080fe40007f5e0ff */
[----:B------:R-:W-:Y:S02]  /*1850*/  IADD3 R24, P3, PT, R25, R4, RZ ;  /* 0x0000000419187210 */ /* 0x000fe40007f7e0ff */
[----:B------:R-:W3:Y:S01]  /*1860*/  LDG.E.U8 R29, desc[UR4][R28.64] ;  /* 0x000000041c1d7981 */ /* 0x000ee2000c1e1100 */
[----:B------:R-:W-:Y:S01]  /*1870*/  IMAD.X R9, RZ, RZ, R5, P2 ;  /* 0x000000ffff097224 */ /* 0x000fe200010e0605 */
[----:B------:R-:W-:Y:S02]  /*1880*/  IADD3.X R25, PT, PT, RZ, R5, RZ, P3, !PT ;  /* 0x00000005ff197210 */ /* 0x000fe40001ffe4ff */
[----:B--2---:R-:W3:Y:S04]  /*1890*/  LDG.E R10, desc[UR4][R6.64+0x30] ;  /* 0x00003004060a7981 */ /* 0x004ee8000c1e1900 */
[----:B------:R-:W2:Y:S04]  /*18a0*/  LDG.E.U8 R9, desc[UR4][R8.64] ;  /* 0x0000000408097981 */ /* 0x000ea8000c1e1100 */
[----:B------:R-:W4:Y:S01]  /*18b0*/  LDG.E.U8 R25, desc[UR4][R24.64] ;  /* 0x0000000418197981 */ /* 0x000f22000c1e1100 */
[----:B------:R-:W-:Y:S01]  /*18c0*/  IADD3 R22, PT, PT, R0, 0x2, RZ ;  /* 0x0000000200167810 */ /* 0x000fe20007ffe0ff */
[----:B------:R-:W-:Y:S03]  /*18d0*/  BSSY.RECONVERGENT B1, `(.L_x_22) ;  /* 0x0000024000017945 */ /* 0x000fe60003800200 */
[----:B------:R-:W-:Y:S01]  /*18e0*/  ISETP.GE.U32.AND P2, PT, R22, UR7, PT ;  /* 0x0000000716007c0c */ /* 0x000fe2000bf46070 */
[----:B---3--:R-:W-:-:S02]  /*18f0*/  IMAD R20, R29, R10, RZ ;  /* 0x0000000a1d147224 */ /* 0x008fc400078e02ff */
[----:B--2---:R-:W-:-:S04]  /*1900*/  IMAD R12, R9, R10, RZ ;  /* 0x0000000a090c7224 */ /* 0x004fc800078e02ff */
[----:B------:R-:W0:Y:S01]  /*1910*/  I2F.F64 R20, R20 ;  /* 0x0000001400147312 */ /* 0x000e220000201c00 */
[----:B----4-:R-:W-:Y:S02]  /*1920*/  IMAD R28, R25, R10, RZ ;  /* 0x0000000a191c7224 */ /* 0x010fe400078e02ff */
[----:B------:R-:W-:-:S05]  /*1930*/  VIADD R10, R0, 0x1 ;  /* 0x00000001000a7836 */ /* 0x000fca0000000000 */
[----:B------:R-:W1:Y:S01]  /*1940*/  I2F.F64 R12, R12 ;  /* 0x0000000c000c7312 */ /* 0x000e620000201c00 */
[----:B------:R-:W-:Y:S01]  /*1950*/  ISETP.GE.U32.AND P3, PT, R10, UR7, PT ;  /* 0x000000070a007c0c */ /* 0x000fe2000bf66070 */
[----:B0-----:R-:W-:-:S06]  /*1960*/  DADD R18, R20, R18 ;  /* 0x0000000014127229 */ /* 0x001fcc0000000012 */
[----:B------:R-:W0:Y:S01]  /*1970*/  I2F.F64 R28, R28 ;  /* 0x0000001c001c7312 */ /* 0x000e220000201c00 */
[----:B-1----:R-:W-:Y:S02]  /*1980*/  DADD R16, R12, R16 ;  /* 0x000000000c107229 */ /* 0x002fe40000000010 */
[----:B0-----:R-:W-:-:S03]  /*1990*/  DADD R14, R28, R14 ;  /* 0x000000001c0e7229 */ /* 0x001fc6000000000e */
[----:B------:R-:W-:Y:S08]  /*19a0*/  @P3 BRA `(.L_x_23) ;  /* 0x0000000000583947 */ /* 0x000ff00003800000 */
[----:B------:R-:W-:Y:S01]  /*19b0*/  IMAD.IADD R23, R23, 0x1, R2 ;  /* 0x0000000117177824 */ /* 0x000fe200078e0202 */
[----:B------:R-:W2:Y:S03]  /*19c0*/  LDG.E R29, desc[UR4][R6.64+0x44] ;  /* 0x00004404061d7981 */ /* 0x000ea6000c1e1900 */
[C---:B------:R-:W-:Y:S01]  /*19d0*/  VIADD R13, R23.reuse, 0xfffffffe ;  /* 0xfffffffe170d7836 */ /* 0x040fe20000000000 */
[CC--:B------:R-:W-:Y:S02]  /*19e0*/  IADD3 R8, P3, PT, R23.reuse, R4.reuse, RZ ;  /* 0x0000000417087210 */ /* 0x0c0fe40007f7e0ff */
[----:B------:R-:W-:Y:S02]  /*19f0*/  IADD3 R21, PT, PT, R23, -0x1, RZ ;  /* 0xffffffff17157810 */ /* 0x000fe40007ffe0ff */
[----:B------:R-:W-:Y:S02]  /*1a00*/  IADD3.X R9, PT, PT, RZ, R5, RZ, P3, !PT ;  /* 0x00000005ff097210 */ /* 0x000fe40001ffe4ff */
[----:B------:R-:W-:-:S02]  /*1a10*/  IADD3 R20, P3, PT, R21, R4, RZ ;  /* 0x0000000415147210 */ /* 0x000fc40007f7e0ff */
[----:B------:R-:W-:Y:S01]  /*1a20*/  IADD3 R12, P5, PT, R13, R4, RZ ;  /* 0x000000040d0c7210 */ /* 0x000fe20007fbe0ff */
[----:B------:R-:W2:Y:S02]  /*1a30*/  LDG.E.U8 R8, desc[UR4][R8.64] ;  /* 0x0000000408087981 */ /* 0x000ea4000c1e1100 */
[----:B------:R-:W-:Y:S01]  /*1a40*/  IMAD.X R21, RZ, RZ, R5, P3 ;  /* 0x000000ffff157224 */ /* 0x000fe200018e0605 */
[----:B------:R-:W-:-:S04]  /*1a50*/  IADD3.X R13, PT, PT, RZ, R5, RZ, P5, !PT ;  /* 0x00000005ff0d7210 */ /* 0x000fc80002ffe4ff */
        /* <DEDUP_REMOVED lines=11> */
.L_x_23:
[----:B------:R-:W-:Y:S05]  /*1b10*/  BSYNC.RECONVERGENT B1 ;  /* 0x0000000000017941 */ /* 0x000fea0003800200 */
.L_x_22:
[----:B------:R-:W-:Y:S05]  /*1b20*/  @P2 BRA `(.L_x_17) ;  /* 0x00000000005c2947 */ /* 0x000fea0003800000 */
[----:B------:R-:W-:Y:S01]  /*1b30*/  VIADD R11, R11, 0x2 ;  /* 0x000000020b0b7836 */ /* 0x000fe20000000000 */
[----:B------:R-:W2:Y:S03]  /*1b40*/  LDG.E R7, desc[UR4][R6.64+0x58] ;  /* 0x0000580406077981 */ /* 0x000ea6000c1e1900 */
[CC--:B------:R-:W-:Y:S02]  /*1b50*/  IMAD R9, R11.reuse, R2.reuse, 0x3 ;  /* 0x000000030b097424 */ /* 0x0c0fe400078e0202 */
[CC--:B------:R-:W-:Y:S02]  /*1b60*/  IMAD R13, R11.reuse, R2.reuse, 0x2 ;  /* 0x000000020b0d7424 */ /* 0x0c0fe400078e0202 */
[----:B------:R-:W-:Y:S01]  /*1b70*/  IMAD R11, R11, R2, 0x1 ;  /* 0x000000010b0b7424 */ /* 0x000fe200078e0202 */
[-C--:B------:R-:W-:Y:S02]  /*1b80*/  IADD3 R8, P2, PT, R9, R4.reuse, RZ ;  /* 0x0000000409087210 */ /* 0x080fe40007f5e0ff */
[----:B------:R-:W-:-:S02]  /*1b90*/  IADD3 R12, P3, PT, R13, R4, RZ ;  /* 0x000000040d0c7210 */ /* 0x000fc40007f7e0ff */
[-C--:B------:R-:W-:Y:S02]  /*1ba0*/  IADD3.X R9, PT, PT, RZ, R5.reuse, RZ, P2, !PT ;  /* 0x00000005ff097210 */ /* 0x080fe400017fe4ff */
[----:B------:R-:W-:Y:S01]  /*1bb0*/  IADD3 R20, P2, PT, R11, R4, RZ ;  /* 0x000000040b147210 */ /* 0x000fe20007f5e0ff */
[----:B------:R-:W-:Y:S02]  /*1bc0*/  IMAD.X R13, RZ, RZ, R5, P3 ;  /* 0x000000ffff0d7224 */ /* 0x000fe400018e0605 */
[----:B------:R-:W2:Y:S01]  /*1bd0*/  LDG.E.U8 R8, desc[UR4][R8.64] ;  /* 0x0000000408087981 */ /* 0x000ea2000c1e1100 */
[----:B------:R-:W-:-:S03]  /*1be0*/  IADD3.X R21, PT, PT, RZ, R5, RZ, P2, !PT ;  /* 0x00000005ff157210 */ /* 0x000fc600017fe4ff */
        /* <DEDUP_REMOVED lines=11> */
.L_x_17:
[----:B------:R-:W-:Y:S05]  /*1ca0*/  BSYNC.RECONVERGENT B0 ;  /* 0x0000000000007941 */ /* 0x000fea0003800200 */
.L_x_16:
[----:B------:R-:W-:Y:S01]  /*1cb0*/  VIADD R7, R3, 0x1 ;  /* 0x0000000103077836 */ /* 0x000fe20000000000 */
[----:B------:R-:W-:Y:S04]  /*1cc0*/  BSSY.RECONVERGENT B0, `(.L_x_24) ;  /* 0x0000092000007945 */ /* 0x000fe80003800200 */
[----:B------:R-:W-:-:S04]  /*1cd0*/  ISETP.GE.U32.AND P2, PT, R7, UR6, PT ;  /* 0x0000000607007c0c */ /* 0x000fc8000bf46070 */
[----:B------:R-:W-:-:S13]  /*1ce0*/  ISETP.GT.AND P2, PT, R3, -0x2, !P2 ;  /* 0xfffffffe0300780c */ /* 0x000fda0005744270 */
[----:B------:R-:W-:Y:S05]  /*1cf0*/  @!P2 BRA `(.L_x_25) ;  /* 0x000000080038a947 */ /* 0x000fea0003800000 */
[----:B------:R-:W-:Y:S01]  /*1d00*/  IADD3 R6, PT, PT, R0, -0x2, RZ ;  /* 0xfffffffe00067810 */ /* 0x000fe20007ffe0ff */
[----:B------:R-:W0:Y:S01]  /*1d10*/  LDC R2, c[0x0][0x398] ;  /* 0x0000e600ff027b82 */ /* 0x000e220000000800 */
[----:B------:R-:W-:Y:S02]  /*1d20*/  BSSY.RECONVERGENT B1, `(.L_x_26) ;  /* 0x000001f000017945 */ /* 0x000fe40003800200 */
[----:B------:R-:W-:-:S04]  /*1d30*/  ISETP.GE.U32.AND P3, PT, R6, UR7, PT ;  /* 0x0000000706007c0c */ /* 0x000fc8000bf66070 */
[----:B------:R-:W-:Y:S01]  /*1d40*/  ISETP.LT.U32.OR P3, PT, R0, 0x2, P3 ;  /* 0x000000020000780c */ /* 0x000fe20001f61470 */
[----:B------:R-:W1:-:S12]  /*1d50*/  LDC.64 R4, c[0x0][0x380] ;  /* 0x0000e000ff047b82 */ /* 0x000e580000000a00 */
        /* <DEDUP_REMOVED lines=27> */
.L_x_27:
[----:B------:R-:W-:Y:S05]  /*1f10*/  BSYNC.RECONVERGENT B1 ;  /* 0x0000000000017941 */ /* 0x000fea0003800200 */
.L_x_26:
[----:B------:R-:W-:Y:S01]  /*1f20*/  IADD3 R6, PT, PT, R0, -0x1, RZ ;  /* 0xffffffff00067810 */ /* 0x000fe20007ffe0ff */
[----:B------:R-:W-:Y:S03]  /*1f30*/  BSSY.RECONVERGENT B1, `(.L_x_28) ;  /* 0x000001d000017945 */ /* 0x000fe60003800200 */
        /* <DEDUP_REMOVED lines=28> */
.L_x_29:
[----:B------:R-:W-:Y:S05]  /*2100*/  BSYNC.RECONVERGENT B1 ;  /* 0x0000000000017941 */ /* 0x000fea0003800200 */
.L_x_28:
        /* <DEDUP_REMOVED lines=52> */
.L_x_31:
[----:B------:R-:W-:Y:S05]  /*2450*/  BSYNC.RECONVERGENT B1 ;  /* 0x0000000000017941 */ /* 0x000fea0003800200 */
.L_x_30:
        /* <DEDUP_REMOVED lines=24> */
.L_x_25:
[----:B------:R-:W-:Y:S05]  /*25e0*/  BSYNC.RECONVERGENT B0 ;  /* 0x0000000000007941 */ /* 0x000fea0003800200 */
.L_x_24:
        /* <DEDUP_REMOVED lines=38> */
.L_x_35:
[----:B------:R-:W-:Y:S05]  /*2850*/  BSYNC.RECONVERGENT B1 ;  /* 0x0000000000017941 */ /* 0x000fea0003800200 */
.L_x_34:
        /* <DEDUP_REMOVED lines=15> */
[----:B------:R-:W-:-:S02]  /*2950*/  IADD3 R12, P5, PT, R12, UR8, RZ ;  /* 0x000000080c0c7c10 */ /* 0x000fc4000ffbe0ff */
[----:B------:R-:W-:Y:S02]  /*2960*/  IADD3.X R21, PT, PT, RZ, UR9, RZ, P6, !PT ;  /* 0x00000009ff157c10 */ /* 0x000fe4000b7fe4ff */
        /* <DEDUP_REMOVED lines=13> */
.L_x_37:
[----:B------:R-:W-:Y:S05]  /*2a40*/  BSYNC.RECONVERGENT B1 ;  /* 0x0000000000017941 */ /* 0x000fea0003800200 */
.L_x_36:
[----:B------:R-:W-:Y:S01]  /*2a50*/  IMAD R11, R11, UR7, R0 ;  /* 0x000000070b0b7c24 */ /* 0x000fe2000f8e0200 */
[----:B------:R-:W2:Y:S03]  /*2a60*/  LDC.64 R6, c[0x4][RZ] ;  /* 0x01000000ff067b82 */ /* 0x000ea60000000a00 */
[CC--:B0-----:R-:W-:Y:S02]  /*2a70*/  IMAD R13, R11.reuse, R2.reuse, 0x3 ;  /* 0x000000030b0d7424 */ /* 0x0c1fe400078e0202 */
[CC--:B------:R-:W-:Y:S02]  /*2a80*/  IMAD R21, R11.reuse, R2.reuse, 0x2 ;  /* 0x000000020b157424 */ /* 0x0c0fe400078e0202 */
[----:B------:R-:W-:Y:S01]  /*2a90*/  IMAD R29, R11, R2, 0x1 ;  /* 0x000000010b1d7424 */ /* 0x000fe200078e0202 */
[----:B-1----:R-:W-:-:S04]  /*2aa0*/  IADD3 R8, P5, PT, R13, R4, RZ ;  /* 0x000000040d087210 */ /* 0x002fc80007fbe0ff */
[-C--:B------:R-:W-:Y:S01]  /*2ab0*/  IADD3 R28, P6, PT, R29, R4.reuse, RZ ;  /* 0x000000041d1c7210 */ /* 0x080fe20007fde0ff */
[----:B------:R-:W-:Y:S01]  /*2ac0*/  IMAD.X R9, RZ, RZ, R5, P5 ;  /* 0x000000ffff097224 */ /* 0x000fe200028e0605 */
[----:B------:R-:W-:Y:S02]  /*2ad0*/  IADD3 R20, P5, PT, R21, R4, RZ ;  /* 0x0000000415147210 */ /* 0x000fe40007fbe0ff */
[-C--:B------:R-:W-:Y:S02]  /*2ae0*/  IADD3.X R29, PT, PT, RZ, R5.reuse, RZ, P6, !PT ;  /* 0x00000005ff1d7210 */ /* 0x080fe400037fe4ff */
[----:B------:R-:W-:Y:S01]  /*2af0*/  IADD3.X R21, PT, PT, RZ, R5, RZ, P5, !PT ;  /* 0x00000005ff157210 */ /* 0x000fe20002ffe4ff */
[----:B------:R-:W3:Y:S04]  /*2b00*/  LDG.E.U8 R9, desc[UR4][R8.64] ;  /* 0x0000000408097981 */ /* 0x000ee8000c1e1100 */
[----:B------:R-:W4:Y:S04]  /*2b10*/  LDG.E.U8 R29, desc[UR4][R28.64] ;  /* 0x000000041c1d7981 */ /* 0x000f28000c1e1100 */
[----:B--2---:R-:W3:Y:S04]  /*2b20*/  LDG.E R10, desc[UR4][R6.64+0x38] ;  /* 0x00003804060a7981 */ /* 0x004ee8000c1e1900 */
[----:B------:R-:W2:Y:S01]  /*2b30*/  LDG.E.U8 R21, desc[UR4][R20.64] ;  /* 0x0000000414157981 */ /* 0x000ea2000c1e1100 */
[----:B------:R-:W-:Y:S01]  /*2b40*/  BSSY.RECONVERGENT B1, `(.L_x_38) ;  /* 0x0000024000017945 */ /* 0x000fe20003800200 */
[----:B---3--:R-:W-:-:S02]  /*2b50*/  IMAD R22, R9, R10, RZ ;  /* 0x0000000a09167224 */ /* 0x008fc400078e02ff */
[-C--:B----4-:R-:W-:Y:S02]  /*2b60*/  IMAD R8, R29, R10.reuse, RZ ;  /* 0x0000000a1d087224 */ /* 0x090fe400078e02ff */
[----:B--2---:R-:W-:Y:S02]  /*2b70*/  IMAD R24, R21, R10, RZ ;  /* 0x0000000a15187224 */ /* 0x004fe400078e02ff */
[----:B------:R-:W-:Y:S01]  /*2b80*/  VIADD R10, R0, 0x1 ;  /* 0x00000001000a7836 */ /* 0x000fe20000000000 */
[----:B------:R-:W0:Y:S04]  /*2b90*/  I2F.F64 R22, R22 ;  /* 0x0000001600167312 */ /* 0x000e280000201c00 */
[----:B------:R-:W-:-:S04]  /*2ba0*/  ISETP.GE.U32.AND P5, PT, R10, UR7, PT ;  /* 0x000000070a007c0c */ /* 0x000fc8000bfa6070 */
[----:B------:R-:W1:Y:S08]  /*2bb0*/  I2F.F64 R24, R24 ;  /* 0x0000001800187312 */ /* 0x000e700000201c00 */
[----:B------:R-:W2:Y:S01]  /*2bc0*/  I2F.F64 R8, R8 ;  /* 0x0000000800087312 */ /* 0x000ea20000201c00 */
[----:B0-----:R-:W-:Y:S01]  /*2bd0*/  DADD R18, R22, R18 ;  /* 0x0000000016127229 */ /* 0x001fe20000000012 */
[----:B------:R-:W-:Y:S01]  /*2be0*/  IADD3 R10, PT, PT, R0, 0x2, RZ ;  /* 0x00000002000a7810 */ /* 0x000fe20007ffe0ff */
[----:B-1----:R-:W-:-:S02]  /*2bf0*/  DADD R16, R24, R16 ;  /* 0x0000000018107229 */ /* 0x002fc40000000010 */
[----:B--2---:R-:W-:Y:S01]  /*2c00*/  DADD R14, R8, R14 ;  /* 0x00000000080e7229 */ /* 0x004fe2000000000e */
[----:B------:R-:W-:Y:S10]  /*2c10*/  @P5 BRA `(.L_x_39) ;  /* 0x0000000000585947 */ /* 0x000ff40003800000 */
[----:B------:R-:W-:Y:S01]  /*2c20*/  IADD3 R13, PT, PT, R13, R2, RZ ;  /* 0x000000020d0d7210 */ /* 0x000fe20007ffe0ff */
[----:B------:R-:W2:Y:S03]  /*2c30*/  LDG.E R26, desc[UR4][R6.64+0x4c] ;  /* 0x00004c04061a7981 */ /* 0x000ea6000c1e1900 */
[CC--:B------:R-:W-:Y:S01]  /*2c40*/  IADD3 R24, P5, PT, R13.reuse, R4.reuse, RZ ;  /* 0x000000040d187210 */ /* 0x0c0fe20007fbe0ff */
[C---:B------:R-:W-:Y:S01]  /*2c50*/  VIADD R9, R13.reuse, 0xffffffff ;  /* 0xffffffff0d097836 */ /* 0x040fe20000000000 */
[----:B------:R-:W-:Y:S02]  /*2c60*/  IADD3 R13, PT, PT, R13, -0x2, RZ ;  /* 0xfffffffe0d0d7810 */ /* 0x000fe40007ffe0ff */
[----:B------:R-:W-:Y:S02]  /*2c70*/  IADD3.X R25, PT, PT, RZ, R5, RZ, P5, !PT ;  /* 0x00000005ff197210 */ /* 0x000fe40002ffe4ff */
[----:B------:R-:W-:-:S02]  /*2c80*/  IADD3 R12, P5, PT, R9, R4, RZ ;  /* 0x00000004090c7210 */ /* 0x000fc40007fbe0ff */
[----:B------:R-:W-:Y:S02]  /*2c90*/  IADD3 R8, P6, PT, R13, R4, RZ ;  /* 0x000000040d087210 */ /* 0x000fe40007fde0ff */
[----:B------:R-:W2:Y:S01]  /*2ca0*/  LDG.E.U8 R25, desc[UR4][R24.64] ;  /* 0x0000000418197981 */ /* 0x000ea2000c1e1100 */
[----:B------:R-:W-:Y:S01]  /*2cb0*/  IMAD.X R13, RZ, RZ, R5, P5 ;  /* 0x000000ffff0d7224 */ /* 0x000fe200028e0605 */
[----:B------:R-:W-:-:S05]  /*2cc0*/  IADD3.X R9, PT, PT, RZ, R5, RZ, P6, !PT ;  /* 0x00000005ff097210 */ /* 0x000fca00037fe4ff */
        /* <DEDUP_REMOVED lines=11> */
.L_x_39:
[----:B------:R-:W-:Y:S05]  /*2d80*/  BSYNC.RECONVERGENT B1 ;  /* 0x0000000000017941 */ /* 0x000fea0003800200 */
.L_x_38:
[----:B------:R-:W-:-:S13]  /*2d90*/  ISETP.GE.U32.AND P5, PT, R10, UR7, PT ;  /* 0x000000070a007c0c */ /* 0x000fda000bfa6070 */
        /* <DEDUP_REMOVED lines=8> */
[----:B------:R-:W-:Y:S01]  /*2e20*/  IMAD.X R9, RZ, RZ, R5, P6 ;  /* 0x000000ffff097224 */ /* 0x000fe200030e0605 */
[----:B------:R-:W-:Y:S02]  /*2e30*/  IADD3 R20, P6, PT, R11, R4, RZ ;  /* 0x000000040b147210 */ /* 0x000fe40007fde0ff */
[-C--:B------:R-:W-:Y:S02]  /*2e40*/  IADD3.X R13, PT, PT, RZ, R5.reuse, RZ, P5, !PT ;  /* 0x00000005ff0d7210 */ /* 0x080fe40002ffe4ff */
[----:B------:R-:W-:Y:S01]  /*2e50*/  IADD3.X R21, PT, PT, RZ, R5, RZ, P6, !PT ;  /* 0x00000005ff157210 */ /* 0x000fe200037fe4ff */
[----:B------:R-:W2:Y:S04]  /*2e60*/  LDG.E.U8 R8, desc[UR4][R8.64] ;  /* 0x0000000408087981 */ /* 0x000ea8000c1e1100 */
        /* <DEDUP_REMOVED lines=11> */
.L_x_33:
[----:B------:R-:W-:Y:S05]  /*2f20*/  BSYNC.RECONVERGENT B0 ;  /* 0x0000000000007941 */ /* 0x000fea0003800200 */
.L_x_32:
[----:B------:R-:W-:Y:S01]  /*2f30*/  BSSY.RECONVERGENT B0, `(.L_x_40) ;  /* 0x0000094000007945 */ /* 0x000fe20003800200 */
[----:B------:R-:W-:Y:S02]  /*2f40*/  CS2R R12, SRZ ;  /* 0x00000000000c7805 */ /* 0x000fe4000001ff00 */
[----:B------:R-:W-:Y:S02]  /*2f50*/  CS2R R10, SRZ ;  /* 0x00000000000a7805 */ /* 0x000fe4000001ff00 */
[----:B------:R-:W-:Y:S01]  /*2f60*/  CS2R R8, SRZ ;  /* 0x0000000000087805 */ /* 0x000fe2000001ff00 */
[----:B------:R-:W-:Y:S06]  /*2f70*/  @!P0 BRA `(.L_x_41) ;  /* 0x00000008003c8947 */ /* 0x000fec0003800000 */
[C---:B------:R-:W-:Y:S01]  /*2f80*/  VIADD R6, R0.reuse, 0xfffffffe ;  /* 0xfffffffe00067836 */ /* 0x040fe20000000000 */
[----:B------:R-:W-:Y:S01]  /*2f90*/  IADD3 R2, PT, PT, R0, -0x1, RZ ;  /* 0xffffffff00027810 */ /* 0x000fe20007ffe0ff */
[----:B------:R-:W-:Y:S01]  /*2fa0*/  BSSY.RECONVERGENT B1, `(.L_x_42) ;  /* 0x000001f000017945 */ /* 0x000fe20003800200 */
[----:B------:R-:W-:Y:S02]  /*2fb0*/  CS2R R12, SRZ ;  /* 0x00000000000c7805 */ /* 0x000fe4000001ff00 */
[----:B------:R-:W-:Y:S02]  /*2fc0*/  CS2R R10, SRZ ;  /* 0x00000000000a7805 */ /* 0x000fe4000001ff00 */
[----:B------:R-:W-:Y:S02]  /*2fd0*/  ISETP.GE.U32.AND P0, PT, R6, UR7, PT ;  /* 0x0000000706007c0c */ /* 0x000fe4000bf06070 */
[----:B------:R-:W-:Y:S02]  /*2fe0*/  CS2R R8, SRZ ;  /* 0x0000000000087805 */ /* 0x000fe4000001ff00 */
[----:B------:R-:W-:-:S02]  /*2ff0*/  ISETP.GE.U32.AND P5, PT, R2, UR7, PT ;  /* 0x0000000702007c0c */ /* 0x000fc4000bfa6070 */
[----:B------:R-:W-:-:S13]  /*3000*/  ISETP.LT.U32.OR P0, PT, R0, 0x2, P0 ;  /* 0x000000020000780c */ /* 0x000fda0000701470 */
[----:B------:R-:W-:Y:S05]  /*3010*/  @P0 BRA `(.L_x_43) ;  /* 0x00000000005c0947 */ /* 0x000fea0003800000 */
[----:B------:R-:W0:Y:S01]  /*3020*/  LDC R9, c[0x0][0x398] ;  /* 0x0000e600ff097b82 */ /* 0x000e220000000800 */
[----:B------:R-:W1:Y:S01]  /*3030*/  LDCU.64 UR8, c[0x0][0x380] ;  /* 0x00007000ff0877ac */ /* 0x000e620008000a00 */
[----:B------:R-:W-:-:S06]  /*3040*/  IMAD R8, R27, UR7, R6 ;  /* 0x000000071b087c24 */ /* 0x000fcc000f8e0206 */
[----:B------:R-:W2:Y:S01]  /*3050*/  LDC.64 R4, c[0x4][RZ] ;  /* 0x01000000ff047b82 */ /* 0x000ea20000000a00 */
[CC--:B0-----:R-:W-:Y:S02]  /*3060*/  IMAD R6, R8.reuse, R9.reuse, 0x3 ;  /* 0x0000000308067424 */ /* 0x0c1fe400078e0209 */
[CC--:B------:R-:W-:Y:S02]  /*3070*/  IMAD R20, R8.reuse, R9.reuse, 0x2 ;  /* 0x0000000208147424 */ /* 0x0c0fe400078e0209 */
[----:B------:R-:W-:Y:S01]  /*3080*/  IMAD R8, R8, R9, 0x1 ;  /* 0x0000000108087424 */ /* 0x000fe200078e0209 */
[----:B-1----:R-:W-:Y:S01]  /*3090*/  IADD3 R6, P0, PT, R6, UR8, RZ ;  /* 0x0000000806067c10 */ /* 0x002fe2000ff1e0ff */
[----:B--2---:R-:W2:Y:S03]  /*30a0*/  LDG.E R4, desc[UR4][R4.64+0x64] ;  /* 0x0000640404047981 */ /* 0x004ea6000c1e1900 */
[----:B------:R-:W-:-:S02]  /*30b0*/  IADD3.X R7, PT, PT, RZ, UR9, RZ, P0, !PT ;  /* 0x00000009ff077c10 */ /* 0x000fc400087fe4ff */
[----:B------:R-:W-:Y:S02]  /*30c0*/  IADD3 R20, P0, PT, R20, UR8, RZ ;  /* 0x0000000814147c10 */ /* 0x000fe4000ff1e0ff */
[----:B------:R-:W-:Y:S02]  /*30d0*/  IADD3 R22, P6, PT, R8, UR8, RZ ;  /* 0x0000000808167c10 */ /* 0x000fe4000ffde0ff */
[----:B------:R-:W2:Y:S01]  /*30e0*/  LDG.E.U8 R7, desc[UR4][R6.64] ;  /* 0x0000000406077981 */ /* 0x000ea2000c1e1100 */
[----:B------:R-:W-:Y:S01]  /*30f0*/  IMAD.X R21, RZ, RZ, UR9, P0 ;  /* 0x00000009ff157e24 */ /* 0x000fe200080e06ff */
[----:B------:R-:W-:-:S05]  /*3100*/  IADD3.X R23, PT, PT, RZ, UR9, RZ, P6, !PT ;  /* 0x00000009ff177c10 */ /* 0x000fca000b7fe4ff */
[----:B------:R-:W3:Y:S04]  /*3110*/  LDG.E.U8 R21, desc[UR4][R20.64] ;  /* 0x0000000414157981 */ /* 0x000ee8000c1e1100 */
[----:B------:R-:W4:Y:S01]  /*3120*/  LDG.E.U8 R23, desc[UR4][R22.64] ;  /* 0x0000000416177981 */ /* 0x000f22000c1e1100 */
[-C--:B--2---:R-:W-:Y:S02]  /*3130*/  IMAD R12, R7, R4.reuse, RZ ;  /* 0x00000004070c7224 */ /* 0x084fe400078e02ff */
[-C--:B---3--:R-:W-:Y:S02]  /*3140*/  IMAD R10, R21, R4.reuse, RZ ;  /* 0x00000004150a7224 */ /* 0x088fe400078e02ff */
[----:B----4-:R-:W-:Y:S02]  /*3150*/  IMAD R8, R23, R4, RZ ;  /* 0x0000000417087224 */ /* 0x010fe400078e02ff */
[----:B------:R-:W0:Y:S08]  /*3160*/  I2F.F64 R12, R12 ;  /* 0x0000000c000c7312 */ /* 0x000e300000201c00 */
[----:B------:R-:W1:Y:S08]  /*3170*/  I2F.F64 R10, R10 ;  /* 0x0000000a000a7312 */ /* 0x000e700000201c00 */
[----:B0-----:R-:W2:Y:S02]  /*3180*/  I2F.F64 R8, R8 ;  /* 0x0000000800087312 */ /* 0x001ea40000201c00 */
.L_x_43:
[----:B------:R-:W-:Y:S05]  /*3190*/  BSYNC.RECONVERGENT B1 ;  /* 0x0000000000017941 */ /* 0x000fea0003800200 */
.L_x_42:
[----:B------:R-:W-:Y:S04]  /*31a0*/  BSSY.RECONVERGENT B1, `(.L_x_44) ;  /* 0x000001c000017945 */ /* 0x000fe80003800200 */
[----:B------:R-:W-:Y:S05]  /*31b0*/  @P5 BRA `(.L_x_45) ;  /* 0x0000000000685947 */ /* 0x000fea0003800000 */
[----:B------:R-:W0:Y:S01]  /*31c0*/  LDC R5, c[0x0][0x398] ;  /* 0x0000e600ff057b82 */ /* 0x000e220000000800 */
[----:B------:R-:W3:Y:S01]  /*31d0*/  LDCU.64 UR8, c[0x0][0x380] ;  /* 0x00007000ff0877ac */ /* 0x000ee20008000a00 */
[----:B------:R-:W-:-:S06]  /*31e0*/  IMAD R2, R27, UR7, R2 ;  /* 0x000000071b027c24 */ /* 0x000fcc000f8e0202 */
[----:B------:R-:W4:Y:S01]  /*31f0*/  LDC.64 R6, c[0x4][RZ] ;  /* 0x01000000ff067b82 */ /* 0x000f220000000a00 */
[CC--:B0-----:R-:W-:Y:S02]  /*3200*/  IMAD R22, R2.reuse, R5.reuse, 0x3 ;  /* 0x0000000302167424 */ /* 0x0c1fe400078e0205 */
[CC--:B------:R-:W-:Y:S02]  /*3210*/  IMAD R20, R2.reuse, R5.reuse, 0x2 ;  /* 0x0000000202147424 */ /* 0x0c0fe400078e0205 */
[----:B------:R-:W-:Y:S01]  /*3220*/  IMAD R2, R2, R5, 0x1 ;  /* 0x0000000102027424 */ /* 0x000fe200078e0205 */
[----:B---3--:R-:W-:Y:S01]  /*3230*/  IADD3 R22, P0, PT, R22, UR8, RZ ;  /* 0x0000000816167c10 */ /* 0x008fe2000ff1e0ff */
[----:B----4-:R-:W3:Y:S03]  /*3240*/  LDG.E R6, desc[UR4][R6.64+0x78] ;  /* 0x0000780406067981 */ /* 0x010ee6000c1e1900 */
[----:B------:R-:W-:-:S02]  /*3250*/  IADD3.X R23, PT, PT, RZ, UR9, RZ, P0, !PT ;  /* 0x00000009ff177c10 */ /* 0x000fc400087fe4ff */
[----:B------:R-:W-:Y:S02]  /*3260*/  IADD3 R20, P0, PT, R20, UR8, RZ ;  /* 0x0000000814147c10 */ /* 0x000fe4000ff1e0ff */
[----:B------:R-:W-:Y:S02]  /*3270*/  IADD3 R24, P5, PT, R2, UR8, RZ ;  /* 0x0000000802187c10 */ /* 0x000fe4000ffbe0ff */
[----:B------:R-:W3:Y:S01]  /*3280*/  LDG.E.U8 R23, desc[UR4][R22.64] ;  /* 0x0000000416177981 */ /* 0x000ee2000c1e1100 */
[----:B------:R-:W-:Y:S01]  /*3290*/  IMAD.X R21, RZ, RZ, UR9, P0 ;  /* 0x00000009ff157e24 */ /* 0x000fe200080e06ff */
[----:B------:R-:W-:-:S05]  /*32a0*/  IADD3.X R25, PT, PT, RZ, UR9, RZ, P5, !PT ;  /* 0x00000009ff197c10 */ /* 0x000fca000affe4ff */
[----:B------:R-:W4:Y:S04]  /*32b0*/  LDG.E.U8 R21, desc[UR4][R20.64] ;  /* 0x0000000414157981 */ /* 0x000f28000c1e1100 */
[----:B------:R-:W5:Y:S01]  /*32c0*/  LDG.E.U8 R25, desc[UR4][R24.64] ;  /* 0x0000000418197981 */ /* 0x000f62000c1e1100 */
[-C--:B---3--:R-:W-:Y:S02]  /*32d0*/  IMAD R4, R23, R6.reuse, RZ ;  /* 0x0000000617047224 */ /* 0x088fe400078e02ff */
[-C--:B----4-:R-:W-:Y:S02]  /*32e0*/  IMAD R28, R21, R6.reuse, RZ ;  /* 0x00000006151c7224 */ /* 0x090fe400078e02ff */
[----:B-----5:R-:W-:Y:S02]  /*32f0*/  IMAD R22, R25, R6, RZ ;  /* 0x0000000619167224 */ /* 0x020fe400078e02ff */
[----:B------:R-:W0:Y:S08]  /*3300*/  I2F.F64 R4, R4 ;  /* 0x0000000400047312 */ /* 0x000e300000201c00 */
[----:B------:R-:W1:Y:S08]  /*3310*/  I2F.F64 R28, R28 ;  /* 0x0000001c001c7312 */ /* 0x000e700000201c00 */
[----:B------:R-:W2:Y:S01]  /*3320*/  I2F.F64 R22, R22 ;  /* 0x0000001600167312 */ /* 0x000ea20000201c00 */
[----:B0-----:R-:W-:-:S02]  /*3330*/  DADD R12, R12, R4 ;  /* 0x000000000c0c7229 */ /* 0x001fc40000000004 */
[----:B-1----:R-:W-:Y:S02]  /*3340*/  DADD R10, R10, R28 ;  /* 0x000000000a0a7229 */ /* 0x002fe4000000001c */
[----:B--2---:R-:W-:-:S11]  /*3350*/  DADD R8, R8, R22 ;  /* 0x0000000008087229 */ /* 0x004fd60000000016 */
.L_x_45:
[----:B------:R-:W-:Y:S05]  /*3360*/  BSYNC.RECONVERGENT B1 ;  /* 0x0000000000017941 */ /* 0x000fea0003800200 */
.L_x_44:
[----:B------:R-:W0:Y:S01]  /*3370*/  LDC R2, c[0x0][0x398] ;  /* 0x0000e600ff027b82 */ /* 0x000e220000000800 */
[----:B------:R-:W-:-:S07]  /*3380*/  IMAD R27, R27, UR7, R0 ;  /* 0x000000071b1b7c24 */ /* 0x000fce000f8e0200 */
[----:B------:R-:W3:Y:S08]  /*3390*/  LDC.64 R6, c[0x0][0x380] ;  /* 0x0000e000ff067b82 */ /* 0x000ef00000000a00 */
[----:B------:R-:W4:Y:S01]  /*33a0*/  LDC.64 R4, c[0x4][RZ] ;  /* 0x01000000ff047b82 */ /* 0x000f220000000a00 */
[CC--:B0-----:R-:W-:Y:S02]  /*33b0*/  IMAD R29, R27.reuse, R2.reuse, 0x3 ;  /* 0x000000031b1d7424 */ /* 0x0c1fe400078e0202 */
[----:B------:R-:W-:-:S03]  /*33c0*/  IMAD R23, R27, R2, 0x2 ;  /* 0x000000021b177424 */ /* 0x000fc600078e0202 */
[----:B---3--:R-:W-:-:S04]  /*33d0*/  IADD3 R28, P0, PT, R29, R6, RZ ;  /* 0x000000061d1c7210 */ /* 0x008fc80007f1e0ff */
[----:B------:R-:W-:Y:S01]  /*33e0*/  IADD3.X R29, PT, PT, RZ, R7, RZ, P0, !PT ;  /* 0x00000007ff1d7210 */ /* 0x000fe200007fe4ff */
[----:B------:R-:W-:Y:S01]  /*33f0*/  IMAD R25, R27, R2, 0x1 ;  /* 0x000000011b197424 */ /* 0x000fe200078e0202 */
[-C--:B------:R-:W-:Y:S01]  /*3400*/  IADD3 R22, P0, PT, R23, R6.reuse, RZ ;  /* 0x0000000617167210 */ /* 0x080fe20007f1e0ff */
[----:B----4-:R-:W3:Y:S04]  /*3410*/  LDG.E R20, desc[UR4][R4.64+0x8c] ;  /* 0x00008c0404147981 */ /* 0x010ee8000c1e1900 */
[----:B------:R-:W3:Y:S01]  /*3420*/  LDG.E.U8 R21, desc[UR4][R28.64] ;  /* 0x000000041c157981 */ /* 0x000ee2000c1e1100 */
[----:B------:R-:W-:Y:S01]  /*3430*/  IMAD.X R23, RZ, RZ, R7, P0 ;  /* 0x000000ffff177224 */ /* 0x000fe200000e0607 */
[----:B------:R-:W-:-:S04]  /*3440*/  IADD3 R24, P0, PT, R25, R6, RZ ;  /* 0x0000000619187210 */ /* 0x000fc80007f1e0ff */
[----:B------:R-:W-:Y:S01]  /*3450*/  IADD3.X R25, PT, PT, RZ, R7, RZ, P0, !PT ;  /* 0x00000007ff197210 */ /* 0x000fe200007fe4ff */
[----:B------:R0:W4:Y:S05]  /*3460*/  LDG.E.U8 R23, desc[UR4][R22.64] ;  /* 0x0000000416177981 */ /* 0x00012a000c1e1100 */
[----:B------:R-:W5:Y:S01]  /*3470*/  LDG.E.U8 R25, desc[UR4][R24.64] ;  /* 0x0000000418197981 */ /* 0x000f62000c1e1100 */
[----:B0-----:R-:W-:-:S04]  /*3480*/  IADD3 R22, PT, PT, R0, 0x1, RZ ;  /* 0x0000000100167810 */ /* 0x001fc80007ffe0ff */
[----:B------:R-:W-:Y:S01]  /*3490*/  ISETP.GE.U32.AND P5, PT, R22, UR7, PT ;  /* 0x0000000716007c0c */ /* 0x000fe2000bfa6070 */
[----:B------:R-:W-:Y:S01]  /*34a0*/  BSSY.RECONVERGENT B1, `(.L_x_46) ;  /* 0x0000024000017945 */ /* 0x000fe20003800200 */
[----:B---3--:R-:W-:-:S04]  /*34b0*/  IMAD R26, R21, R20, RZ ;  /* 0x00000014151a7224 */ /* 0x008fc800078e02ff */
[----:B------:R-:W0:Y:S01]  /*34c0*/  I2F.F64 R28, R26 ;  /* 0x0000001a001c7312 */ /* 0x000e220000201c00 */
[-C--:B----4-:R-:W-:Y:S02]  /*34d0*/  IMAD R21, R23, R20.reuse, RZ ;  /* 0x0000001417157224 */ /* 0x090fe400078e02ff */
[----:B-----5:R-:W-:Y:S01]  /*34e0*/  IMAD R20, R25, R20, RZ ;  /* 0x0000001419147224 */ /* 0x020fe200078e02ff */
[----:B0-----:R-:W-:-:S04]  /*34f0*/  DADD R12, R28, R12 ;  /* 0x000000001c0c7229 */ /* 0x001fc8000000000c */
[----:B------:R-:W1:Y:S08]  /*3500*/  I2F.F64 R28, R21 ;  /* 0x00000015001c7312 */ /* 0x000e700000201c00 */
[----:B------:R-:W2:Y:S01]  /*3510*/  I2F.F64 R20, R20 ;  /* 0x0000001400147312 */ /* 0x000ea20000201c00 */
[----:B------:R-:W-:Y:S01]  /*3520*/  VIADD R23, R0, 0x2 ;  /* 0x0000000200177836 */ /* 0x000fe20000000000 */
[----:B-1----:R-:W-:-:S04]  /*3530*/  DADD R10, R28, R10 ;  /* 0x000000001c0a7229 */ /* 0x002fc8000000000a */
[----:B------:R-:W-:Y:S01]  /*3540*/  ISETP.GE.U32.AND P0, PT, R23, UR7, PT ;  /* 0x0000000717007c0c */ /* 0x000fe2000bf06070 */
[----:B--2---:R-:W-:Y:S01]  /*3550*/  DADD R8, R20, R8 ;  /* 0x0000000014087229 */ /* 0x004fe20000000008 */
[----:B------:R-:W-:Y:S11]  /*3560*/  @P5 BRA `(.L_x_47) ;  /* 0x00000000005c5947 */ /* 0x000ff60003800000 */
[-C--:B------:R-:W-:Y:S01]  /*3570*/  IMAD R21, R27, R2.reuse, 0x3 ;  /* 0x000000031b157424 */ /* 0x080fe200078e0202 */
[----:B------:R-:W2:Y:S04]  /*3580*/  LDG.E R24, desc[UR4][R4.64+0xa0] ;  /* 0x0000a00404187981 */ /* 0x000ea8000c1e1900 */
[----:B------:R-:W-:-:S04]  /*3590*/  IADD3 R21, PT, PT, R21, R2, RZ ;  /* 0x0000000215157210 */ /* 0x000fc80007ffe0ff */
[CC--:B------:R-:W-:Y:S02]  /*35a0*/  IADD3 R22, P5, PT, R21.reuse, R6.reuse, RZ ;  /* 0x0000000615167210 */ /* 0x0c0fe40007fbe0ff */
[C---:B------:R-:W-:Y:S02]  /*35b0*/  IADD3 R25, PT, PT, R21.reuse, -0x1, RZ ;  /* 0xffffffff15197810 */ /* 0x040fe40007ffe0ff */
[----:B------:R-:W-:Y:S01]  /*35c0*/  IADD3 R29, PT, PT, R21, -0x2, RZ ;  /* 0xfffffffe151d7810 */ /* 0x000fe20007ffe0ff */
[----:B------:R-:W-:Y:S01]  /*35d0*/  IMAD.X R23, RZ, RZ, R7, P5 ;  /* 0x000000ffff177224 */ /* 0x000fe200028e0607 */
[----:B------:R-:W-:-:S04]  /*35e0*/  IADD3 R20, P5, PT, R25, R6, RZ ;  /* 0x0000000619147210 */ /* 0x000fc80007fbe0ff */
[----:B------:R-:W-:Y:S01]  /*35f0*/  IADD3.X R21, PT, PT, RZ, R7, RZ, P5, !PT ;  /* 0x00000007ff157210 */ /* 0x000fe20002ffe4ff */
[----:B------:R-:W2:Y:S01]  /*3600*/  LDG.E.U8 R23, desc[UR4][R22.64] ;  /* 0x0000000416177981 */ /* 0x000ea2000c1e1100 */
[----:B------:R-:W-:-:S03]  /*3610*/  IADD3 R28, P5, PT, R29, R6, RZ ;  /* 0x000000061d1c7210 */ /* 0x000fc60007fbe0ff */
[----:B------:R-:W3:Y:S02]  /*3620*/  LDG.E.U8 R25, desc[UR4][R20.64] ;  /* 0x0000000414197981 */ /* 0x000ee4000c1e1100 */
[----:B------:R-:W-:-:S06]  /*3630*/  IMAD.X R29, RZ, RZ, R7, P5 ;  /* 0x000000ffff1d7224 */ /* 0x000fcc00028e0607 */
[----:B------:R-:W4:Y:S01]  /*3640*/  LDG.E.U8 R29, desc[UR4][R28.64] ;  /* 0x000000041c1d7981 */ /* 0x000f22000c1e1100 */
[-C--:B--2---:R-:W-:Y:S02]  /*3650*/  IMAD R26, R23, R24.reuse, RZ ;  /* 0x00000018171a7224 */ /* 0x084fe400078e02ff */
[-C--:B---3--:R-:W-:Y:S02]  /*3660*/  IMAD R22, R25, R24.reuse, RZ ;  /* 0x0000001819167224 */ /* 0x088fe400078e02ff */
[----:B------:R-:W0:Y:S01]  /*3670*/  I2F.F64 R20, R26 ;  /* 0x0000001a00147312 */ /* 0x000e220000201c00 */
[----:B----4-:R-:W-:-:S07]  /*3680*/  IMAD R24, R29, R24, RZ ;  /* 0x000000181d187224 */ /* 0x010fce00078e02ff */
[----:B------:R-:W1:Y:S08]  /*3690*/  I2F.F64 R22, R22 ;  /* 0x0000001600167312 */ /* 0x000e700000201c00 */
[----:B------:R-:W2:Y:S01]  /*36a0*/  I2F.F64 R24, R24 ;  /* 0x0000001800187312 */ /* 0x000ea20000201c00 */
[----:B0-----:R-:W-:Y:S02]  /*36b0*/  DADD R12, R12, R20 ;  /* 0x000000000c0c7229 */ /* 0x001fe40000000014 */
[----:B-1----:R-:W-:-:S02]  /*36c0*/  DADD R10, R10, R22 ;  /* 0x000000000a0a7229 */ /* 0x002fc40000000016 */
[----:B--2---:R-:W-:-:S11]  /*36d0*/  DADD R8, R8, R24 ;  /* 0x0000000008087229 */ /* 0x004fd60000000018 */
.L_x_47:
[----:B------:R-:W-:Y:S05]  /*36e0*/  BSYNC.RECONVERGENT B1 ;  /* 0x0000000000017941 */ /* 0x000fea0003800200 */
.L_x_46:
[----:B------:R-:W-:Y:S05]  /*36f0*/  @P0 BRA `(.L_x_41) ;  /* 0x00000000005c0947 */ /* 0x000fea0003800000 */
[----:B------:R-:W-:Y:S01]  /*3700*/  IADD3 R27, PT, PT, R27, 0x2, RZ ;  /* 0x000000021b1b7810 */ /* 0x000fe20007ffe0ff */
[----:B------:R-:W2:Y:S04]  /*3710*/  LDG.E R4, desc[UR4][R4.64+0xb4] ;  /* 0x0000b40404047981 */ /* 0x000ea8000c1e1900 */
[CC--:B------:R-:W-:Y:S02]  /*3720*/  IMAD R21, R27.reuse, R2.reuse, 0x3 ;  /* 0x000000031b157424 */ /* 0x0c0fe400078e0202 */
[CC--:B------:R-:W-:Y:S02]  /*3730*/  IMAD R23, R27.reuse, R2.reuse, 0x2 ;  /* 0x000000021b177424 */ /* 0x0c0fe400078e0202 */
[----:B------:R-:W-:Y:S01]  /*3740*/  IMAD R27, R27, R2, 0x1 ;  /* 0x000000011b1b7424 */ /* 0x000fe200078e0202 */
[----:B------:R-:W-:-:S02]  /*3750*/  IADD3 R20, P0, PT, R21, R6, RZ ;  /* 0x0000000615147210 */ /* 0x000fc40007f1e0ff */
[-C--:B------:R-:W-:Y:S02]  /*3760*/  IADD3 R22, P5, PT, R23, R6.reuse, RZ ;  /* 0x0000000617167210 */ /* 0x080fe40007fbe0ff */
[----:B------:R-:W-:Y:S02]  /*3770*/  IADD3.X R21, PT, PT, RZ, R7, RZ, P0, !PT ;  /* 0x00000007ff157210 */ /* 0x000fe400007fe4ff */
[----:B------:R-:W-:Y:S01]  /*3780*/  IADD3 R6, P0, PT, R27, R6, RZ ;  /* 0x000000061b067210 */ /* 0x000fe20007f1e0ff */
[----:B------:R-:W-:-:S03]  /*3790*/  IMAD.X R23, RZ, RZ, R7, P5 ;  /* 0x000000ffff177224 */ /* 0x000fc600028e0607 */
        /* <DEDUP_REMOVED lines=13> */
.L_x_41:
[----:B------:R-:W-:Y:S05]  /*3870*/  BSYNC.RECONVERGENT B0 ;  /* 0x0000000000007941 */ /* 0x000fea0003800200 */
.L_x_40:
[----:B------:R-:W-:Y:S04]  /*3880*/  BSSY.RECONVERGENT B0, `(.L_x_48) ;  /* 0x0000091000007945 */ /* 0x000fe80003800200 */
[----:B------:R-:W-:Y:S05]  /*3890*/  @!P1 BRA `(.L_x_49) ;  /* 0x00000008003c9947 */ /* 0x000fea0003800000 */
[----:B------:R-:W-:Y:S01]  /*38a0*/  IADD3 R2, PT, PT, R0, -0x2, RZ ;  /* 0xfffffffe00027810 */ /* 0x000fe20007ffe0ff */
[----:B------:R-:W-:Y:S01]  /*38b0*/  BSSY.RECONVERGENT B1, `(.L_x_50) ;  /* 0x000001f000017945 */ /* 0x000fe20003800200 */
[----:B------:R-:W-:Y:S02]  /*38c0*/  VIADD R27, R3, 0xffffffff ;  /* 0xffffffff031b7836 */ /* 0x000fe40000000000 */
[----:B------:R-:W-:-:S04]  /*38d0*/  ISETP.GE.U32.AND P0, PT, R2, UR7, PT ;  /* 0x0000000702007c0c */ /* 0x000fc8000bf06070 */
        /* <DEDUP_REMOVED lines=28> */
.L_x_51:
[----:B------:R-:W-:Y:S05]  /*3aa0*/  BSYNC.RECONVERGENT B1 ;  /* 0x0000000000017941 */ /* 0x000fea0003800200 */
.L_x_50:
[----:B------:R-:W-:Y:S01]  /*3ab0*/  IADD3 R2, PT, PT, R0, -0x1, RZ ;  /* 0xffffffff00027810 */ /* 0x000fe20007ffe0ff */
[----:B------:R-:W-:Y:S03]  /*3ac0*/  BSSY.RECONVERGENT B1, `(.L_x_52) ;  /* 0x000001d000017945 */ /* 0x000fe60003800200 */
[----:B------:R-:W-:-:S13]  /*3ad0*/  ISETP.GE.U32.AND P0, PT, R2, UR7, PT ;  /* 0x0000000702007c0c */ /* 0x000fda000bf06070 */
        /* <DEDUP_REMOVED lines=27> */
.L_x_53:
[----:B------:R-:W-:Y:S05]  /*3c90*/  BSYNC.RECONVERGENT B1 ;  /* 0x0000000000017941 */ /* 0x000fea0003800200 */
.L_x_52:
[----:B------:R-:W0:Y:S01]  /*3ca0*/  LDC R2, c[0x0][0x398] ;  /* 0x0000e600ff027b82 */ /* 0x000e220000000800 */
[----:B------:R-:W-:-:S07]  /*3cb0*/  IMAD R27, R27, UR7, R0 ;  /* 0x000000071b1b7c24 */ /* 0x000fce000f8e0200 */
[----:B------:R-:W1:Y:S08]  /*3cc0*/  LDC.64 R6, c[0x0][0x380] ;  /* 0x0000e000ff067b82 */ /* 0x000e700000000a00 */
[----:B------:R-:W2:Y:S01]  /*3cd0*/  LDC.64 R4, c[0x4][RZ] ;  /* 0x01000000ff047b82 */ /* 0x000ea20000000a00 */
[----:B0-----:R-:W-:-:S05]  /*3ce0*/  IMAD R25, R27, R2, 0x3 ;  /* 0x000000031b197424 */ /* 0x001fca00078e0202 */
[----:B-1----:R-:W-:-:S04]  /*3cf0*/  IADD3 R28, P0, PT, R25, R6, RZ ;  /* 0x00000006191c7210 */ /* 0x002fc80007f1e0ff */
[----:B------:R-:W-:Y:S01]  /*3d00*/  IADD3.X R29, PT, PT, RZ, R7, RZ, P0, !PT ;  /* 0x00000007ff1d7210 */ /* 0x000fe200007fe4ff */
[----:B--2---:R-:W2:Y:S05]  /*3d10*/  LDG.E R24, desc[UR4][R4.64+0x90] ;  /* 0x0000900404187981 */ /* 0x004eaa000c1e1900 */
[----:B------:R-:W2:Y:S01]  /*3d20*/  LDG.E.U8 R29, desc[UR4][R28.64] ;  /* 0x000000041c1d7981 */ /* 0x000ea2000c1e1100 */
[----:B------:R-:W-:Y:S02]  /*3d30*/  IMAD R23, R27, R2, 0x2 ;  /* 0x000000021b177424 */ /* 0x000fe400078e0202 */
[----:B--2---:R-:W-:-:S04]  /*3d40*/  IMAD R26, R29, R24, RZ ;  /* 0x000000181d1a7224 */ /* 0x004fc800078e02ff */
[----:B------:R-:W0:Y:S02]  /*3d50*/  I2F.F64 R20, R26 ;  /* 0x0000001a00147312 */ /* 0x000e240000201c00 */
[----:B0-----:R-:W-:Y:S01]  /*3d60*/  DADD R12, R20, R12 ;  /* 0x00000000140c7229 */ /* 0x001fe2000000000c */
[----:B------:R-:W-:Y:S01]  /*3d70*/  IADD3 R20, P0, PT, R23, R6, RZ ;  /* 0x0000000617147210 */ /* 0x000fe20007f1e0ff */
[----:B------:R-:W-:-:S04]  /*3d80*/  IMAD R23, R27, R2, 0x1 ;  /* 0x000000011b177424 */ /* 0x000fc800078e0202 */
[----:B------:R-:W-:Y:S01]  /*3d90*/  IMAD.X R21, RZ, RZ, R7, P0 ;  /* 0x000000ffff157224 */ /* 0x000fe200000e0607 */
[----:B------:R-:W-:-:S04]  /*3da0*/  IADD3 R22, P0, PT, R23, R6, RZ ;  /* 0x0000000617167210 */ /* 0x000fc80007f1e0ff */
[----:B------:R-:W-:Y:S01]  /*3db0*/  IADD3.X R23, PT, PT, RZ, R7, RZ, P0, !PT ;  /* 0x00000007ff177210 */ /* 0x000fe200007fe4ff */
[----:B------:R-:W2:Y:S05]  /*3dc0*/  LDG.E.U8 R21, desc[UR4][R20.64] ;  /* 0x0000000414157981 */ /* 0x000eaa000c1e1100 */
[----:B------:R-:W3:Y:S01]  /*3dd0*/  LDG.E.U8 R23, desc[UR4][R22.64] ;  /* 0x0000000416177981 */ /* 0x000ee2000c1e1100 */
[----:B------:R-:W-:Y:S01]  /*3de0*/  IADD3 R26, PT, PT, R0, 0x1, RZ ;  /* 0x00000001001a7810 */ /* 0x000fe20007ffe0ff */
[----:B------:R-:W-:Y:S03]  /*3df0*/  BSSY.RECONVERGENT B1, `(.L_x_54) ;  /* 0x0000021000017945 */ /* 0x000fe60003800200 */
[----:B------:R-:W-:Y:S01]  /*3e00*/  ISETP.GE.U32.AND P1, PT, R26, UR7, PT ;  /* 0x000000071a007c0c */ /* 0x000fe2000bf26070 */
[----:B------:R-:W-:-:S05]  /*3e10*/  VIADD R26, R0, 0x2 ;  /* 0x00000002001a7836 */ /* 0x000fca0000000000 */
[----:B------:R-:W-:Y:S01]  /*3e20*/  ISETP.GE.U32.AND P0, PT, R26, UR7, PT ;  /* 0x000000071a007c0c */ /* 0x000fe2000bf06070 */
[-C--:B--2---:R-:W-:Y:S02]  /*3e30*/  IMAD R28, R21, R24.reuse, RZ ;  /* 0x00000018151c7224 */ /* 0x084fe400078e02ff */
[----:B---3--:R-:W-:-:S04]  /*3e40*/  IMAD R24, R23, R24, RZ ;  /* 0x0000001817187224 */ /* 0x008fc800078e02ff */
[----:B------:R-:W0:Y:S08]  /*3e50*/  I2F.F64 R28, R28 ;  /* 0x0000001c001c7312 */ /* 0x000e300000201c00 */
[----:B------:R-:W1:Y:S01]  /*3e60*/  I2F.F64 R20, R24 ;  /* 0x0000001800147312 */ /* 0x000e620000201c00 */
[----:B0-----:R-:W-:Y:S02]  /*3e70*/  DADD R10, R28, R10 ;  /* 0x000000001c0a7229 */ /* 0x001fe4000000000a */
[----:B-1----:R-:W-:Y:S01]  /*3e80*/  DADD R8, R20, R8 ;  /* 0x0000000014087229 */ /* 0x002fe20000000008 */
[----:B------:R-:W-:Y:S10]  /*3e90*/  @P1 BRA `(.L_x_55) ;  /* 0x0000000000581947 */ /* 0x000ff40003800000 */
[----:B------:R-:W-:Y:S01]  /*3ea0*/  IADD3 R25, PT, PT, R25, R2, RZ ;  /* 0x0000000219197210 */ /* 0x000fe20007ffe0ff */
[----:B------:R-:W2:Y:S03]  /*3eb0*/  LDG.E R24, desc[UR4][R4.64+0xa4] ;  /* 0x0000a40404187981 */ /* 0x000ea6000c1e1900 */
        /* <DEDUP_REMOVED lines=20> */
.L_x_55:
[----:B------:R-:W-:Y:S05]  /*4000*/  BSYNC.RECONVERGENT B1 ;  /* 0x0000000000017941 */ /* 0x000fea0003800200 */
.L_x_54:
        /* <DEDUP_REMOVED lines=24> */
.L_x_49:
[----:B------:R-:W-:Y:S05]  /*4190*/  BSYNC.RECONVERGENT B0 ;  /* 0x0000000000007941 */ /* 0x000fea0003800200 */
.L_x_48:
[----:B------:R-:W-:Y:S04]  /*41a0*/  BSSY.RECONVERGENT B0, `(.L_x_56) ;  /* 0x0000090000007945 */ /* 0x000fe80003800200 */
[----:B------:R-:W-:Y:S05]  /*41b0*/  @!P4 BRA `(.L_x_57) ;  /* 0x000000080038c947 */ /* 0x000fea0003800000 */
[----:B------:R-:W-:Y:S01]  /*41c0*/  IADD3 R2, PT, PT, R0, -0x2, RZ ;  /* 0xfffffffe00027810 */ /* 0x000fe20007ffe0ff */
[----:B------:R-:W-:Y:S03]  /*41d0*/  BSSY.RECONVERGENT B1, `(.L_x_58) ;  /* 0x000001e000017945 */ /* 0x000fe60003800200 */
        /* <DEDUP_REMOVED lines=29> */
.L_x_59:
[----:B------:R-:W-:Y:S05]  /*43b0*/  BSYNC.RECONVERGENT B1 ;  /* 0x0000000000017941 */ /* 0x000fea0003800200 */
.L_x_58:
[----:B------:R-:W-:Y:S01]  /*43c0*/  VIADD R2, R0, 0xffffffff ;  /* 0xffffffff00027836 */ /* 0x000fe20000000000 */
[----:B------:R-:W-:Y:S04]  /*43d0*/  BSSY.RECONVERGENT B1, `(.L_x_60) ;  /* 0x000001d000017945 */ /* 0x000fe80003800200 */
        /* <DEDUP_REMOVED lines=28> */
.L_x_61:
[----:B------:R-:W-:Y:S05]  /*45a0*/  BSYNC.RECONVERGENT B1 ;  /* 0x0000000000017941 */ /* 0x000fea0003800200 */
.L_x_60:
        /* <DEDUP_REMOVED lines=14> */
[----:B------:R-:W-:-:S03]  /*4690*/  IMAD R23, R27, R2, 0x1 ;  /* 0x000000011b177424 */ /* 0x000fc600078e0202 */
[----:B------:R-:W-:Y:S02]  /*46a0*/  IADD3.X R21, PT, PT, RZ, R7, RZ, P0, !PT ;  /* 0x00000007ff157210 */ /* 0x000fe400007fe4ff */
[----:B------:R-:W-:-:S04]  /*46b0*/  IADD3 R22, P0, PT, R23, R6, RZ ;  /* 0x0000000617167210 */ /* 0x000fc80007f1e0ff */
[----:B------:R-:W2:Y:S01]  /*46c0*/  LDG.E.U8 R21, desc[UR4][R20.64] ;  /* 0x0000000414157981 */ /* 0x000ea2000c1e1100 */
[----:B------:R-:W-:-:S06]  /*46d0*/  IMAD.X R23, RZ, RZ, R7, P0 ;  /* 0x000000ffff177224 */ /* 0x000fcc00000e0607 */
[----:B------:R-:W3:Y:S01]  /*46e0*/  LDG.E.U8 R23, desc[UR4][R22.64] ;  /* 0x0000000416177981 */ /* 0x000ee2000c1e1100 */
[----:B------:R-:W-:Y:S01]  /*46f0*/  IADD3 R26, PT, PT, R0, 0x1, RZ ;  /* 0x00000001001a7810 */ /* 0x000fe20007ffe0ff */
[----:B------:R-:W-:Y:S03]  /*4700*/  BSSY.RECONVERGENT B1, `(.L_x_62) ;  /* 0x0000021000017945 */ /* 0x000fe60003800200 */
[----:B------:R-:W-:Y:S02]  /*4710*/  ISETP.GE.U32.AND P0, PT, R26, UR7, PT ;  /* 0x000000071a007c0c */ /* 0x000fe4000bf06070 */
[----:B------:R-:W-:-:S04]  /*4720*/  IADD3 R26, PT, PT, R0, 0x2, RZ ;  /* 0x00000002001a7810 */ /* 0x000fc80007ffe0ff */
[----:B------:R-:W-:Y:S01]  /*4730*/  ISETP.GE.U32.AND P1, PT, R26, UR7, PT ;  /* 0x000000071a007c0c */ /* 0x000fe2000bf26070 */
[----:B--2---:R-:W-:-:S06]  /*4740*/  IMAD R28, R21, R24, RZ ;  /* 0x00000018151c7224 */ /* 0x004fcc00078e02ff */
[----:B------:R-:W0:Y:S01]  /*4750*/  I2F.F64 R28, R28 ;  /* 0x0000001c001c7312 */ /* 0x000e220000201c00 */
[----:B---3--:R-:W-:-:S07]  /*4760*/  IMAD R24, R23, R24, RZ ;  /* 0x0000001817187224 */ /* 0x008fce00078e02ff */
[----:B------:R-:W1:Y:S01]  /*4770*/  I2F.F64 R20, R24 ;  /* 0x0000001800147312 */ /* 0x000e620000201c00 */
[----:B0-----:R-:W-:Y:S02]  /*4780*/  DADD R10, R28, R10 ;  /* 0x000000001c0a7229 */ /* 0x001fe4000000000a */
[----:B-1----:R-:W-:Y:S01]  /*4790*/  DADD R8, R20, R8 ;  /* 0x0000000014087229 */ /* 0x002fe20000000008 */
[----:B------:R-:W-:Y:S10]  /*47a0*/  @P0 BRA `(.L_x_63) ;  /* 0x0000000000580947 */ /* 0x000ff40003800000 */
[----:B------:R-:W-:Y:S01]  /*47b0*/  IMAD.IADD R25, R25, 0x1, R2 ;  /* 0x0000000119197824 */ /* 0x000fe200078e0202 */
[----:B------:R-:W2:Y:S04]  /*47c0*/  LDG.E R24, desc[UR4][R4.64+0xa8] ;  /* 0x0000a80404187981 */ /* 0x000ea8000c1e1900 */
[CC--:B------:R-:W-:Y:S02]  /*47d0*/  IADD3 R22, P0, PT, R25.reuse, R6.reuse, RZ ;  /* 0x0000000619167210 */ /* 0x0c0fe40007f1e0ff */
[C---:B------:R-:W-:Y:S01]  /*47e0*/  IADD3 R21, PT, PT, R25.reuse, -0x1, RZ ;  /* 0xffffffff19157810 */ /* 0x040fe20007ffe0ff */
[----:B------:R-:W-:Y:S01]  /*47f0*/  VIADD R25, R25, 0xfffffffe ;  /* 0xfffffffe19197836 */ /* 0x000fe20000000000 */
[----:B------:R-:W-:Y:S02]  /*4800*/  IADD3.X R23, PT, PT, RZ, R7, RZ, P0, !PT ;  /* 0x00000007ff177210 */ /* 0x000fe400007fe4ff */
[----:B------:R-:W-:-:S04]  /*4810*/  IADD3 R20, P0, PT, R21, R6, RZ ;  /* 0x0000000615147210 */ /* 0x000fc80007f1e0ff */
[----:B------:R-:W-:Y:S01]  /*4820*/  IADD3.X R21, PT, PT, RZ, R7, RZ, P0, !PT ;  /* 0x00000007ff157210 */ /* 0x000fe200007fe4ff */
[----:B------:R-:W2:Y:S01]  /*4830*/  LDG.E.U8 R23, desc[UR4][R22.64] ;  /* 0x0000000416177981 */ /* 0x000ea2000c1e1100 */
[----:B------:R-:W-:-:S03]  /*4840*/  IADD3 R28, P0, PT, R25, R6, RZ ;  /* 0x00000006191c7210 */ /* 0x000fc60007f1e0ff */
[----:B------:R-:W3:Y:S01]  /*4850*/  LDG.E.U8 R25, desc[UR4][R20.64] ;  /* 0x0000000414197981 */ /* 0x000ee2000c1e1100 */
[----:B------:R-:W-:-:S06]  /*4860*/  IADD3.X R29, PT, PT, RZ, R7, RZ, P0, !PT ;  /* 0x00000007ff1d7210 */ /* 0x000fcc00007fe4ff */
        /* <DEDUP_REMOVED lines=10> */
.L_x_63:
[----:B------:R-:W-:Y:S05]  /*4910*/  BSYNC.RECONVERGENT B1 ;  /* 0x0000000000017941 */ /* 0x000fea0003800200 */
.L_x_62:
        /* <DEDUP_REMOVED lines=24> */
.L_x_57:
[----:B------:R-:W-:Y:S05]  /*4aa0*/  BSYNC.RECONVERGENT B0 ;  /* 0x0000000000007941 */ /* 0x000fea0003800200 */
.L_x_56:
[----:B------:R-:W-:Y:S04]  /*4ab0*/  BSSY.RECONVERGENT B0, `(.L_x_64) ;  /* 0x0000091000007945 */ /* 0x000fe80003800200 */
[----:B------:R-:W-:Y:S05]  /*4ac0*/  @!P2 BRA `(.L_x_65) ;  /* 0x00000008003ca947 */ /* 0x000fea0003800000 */
[----:B------:R-:W-:Y:S01]  /*4ad0*/  IADD3 R2, PT, PT, R0, -0x2, RZ ;  /* 0xfffffffe00027810 */ /* 0x000fe20007ffe0ff */
[----:B------:R-:W-:Y:S01]  /*4ae0*/  BSSY.RECONVERGENT B1, `(.L_x_66) ;  /* 0x000001f000017945 */ /* 0x000fe20003800200 */
[----:B------:R-:W-:Y:S02]  /*4af0*/  IADD3 R27, PT, PT, R3, 0x1, RZ ;  /* 0x00000001031b7810 */ /* 0x000fe40007ffe0ff */
        /* <DEDUP_REMOVED lines=29> */
.L_x_67:
[----:B------:R-:W-:Y:S05]  /*4cd0*/  BSYNC.RECONVERGENT B1 ;  /* 0x0000000000017941 */ /* 0x000fea0003800200 */
.L_x_66:
        /* <DEDUP_REMOVED lines=30> */
.L_x_69:
[----:B------:R-:W-:Y:S05]  /*4ec0*/  BSYNC.RECONVERGENT B1 ;  /* 0x0000000000017941 */ /* 0x000fea0003800200 */
.L_x_68:
        /* <DEDUP_REMOVED lines=54> */
.L_x_71:
[----:B------:R-:W-:Y:S05]  /*5230*/  BSYNC.RECONVERGENT B1 ;  /* 0x0000000000017941 */ /* 0x000fea0003800200 */
.L_x_70:
        /* <DEDUP_REMOVED lines=24> */
.L_x_65:
[----:B------:R-:W-:Y:S05]  /*53c0*/  BSYNC.RECONVERGENT B0 ;  /* 0x0000000000007941 */ /* 0x000fea0003800200 */
.L_x_64:
        /* <DEDUP_REMOVED lines=34> */
.L_x_75:
[----:B------:R-:W-:Y:S05]  /*55f0*/  BSYNC.RECONVERGENT B1 ;  /* 0x0000000000017941 */ /* 0x000fea0003800200 */
.L_x_74:
        /* <DEDUP_REMOVED lines=30> */
.L_x_77:
[----:B------:R-:W-:Y:S05]  /*57e0*/  BSYNC.RECONVERGENT B1 ;  /* 0x0000000000017941 */ /* 0x000fea0003800200 */
.L_x_76:
        /* <DEDUP_REMOVED lines=54> */
.L_x_79:
[----:B------:R-:W-:Y:S05]  /*5b50*/  BSYNC.RECONVERGENT B1 ;  /* 0x0000000000017941 */ /* 0x000fea0003800200 */
.L_x_78:
        /* <DEDUP_REMOVED lines=24> */
.L_x_73:
[----:B------:R-:W-:Y:S05]  /*5ce0*/  BSYNC.RECONVERGENT B0 ;  /* 0x0000000000007941 */ /* 0x000fea0003800200 */
.L_x_72:
[----:B------:R-:W-:Y:S01]  /*5cf0*/  DMUL R12, R12, R12 ;  /* 0x0000000c0c0c7228 */ /* 0x000fe20000000000 */
[----:B------:R-:W-:Y:S01]  /*5d00*/  BSSY.RECONVERGENT B0, `(.L_x_80) ;  /* 0x000001e000007945 */ /* 0x000fe20003800200 */
[----:B------:R-:W-:Y:S02]  /*5d10*/  DMUL R20, R10, R10 ;  /* 0x0000000a0a147228 */ /* 0x000fe40000000000 */
[----:B------:R-:W-:-:S04]  /*5d20*/  DMUL R22, R8, R8 ;  /* 0x0000000808167228 */ /* 0x000fc80000000000 */
[----:B------:R-:W-:Y:S01]  /*5d30*/  DFMA R18, R18, R18, R12 ;  /* 0x000000121212722b */ /* 0x000fe2000000000c */
[----:B------:R-:W-:Y:S01]  /*5d40*/  MOV R12, 0x0 ;  /* 0x00000000000c7802 */ /* 0x000fe20000000f00 */
[----:B------:R-:W-:Y:S01]  /*5d50*/  IMAD.MOV.U32 R13, RZ, RZ, 0x3fd80000 ;  /* 0x3fd80000ff0d7424 */ /* 0x000fe200078e00ff */
[----:B------:R-:W-:-:S03]  /*5d60*/  DFMA R16, R16, R16, R20 ;  /* 0x000000101010722b */ /* 0x000fc60000000014 */
[----:B------:R-:W0:Y:S01]  /*5d70*/  MUFU.RSQ64H R5, R19 ;  /* 0x0000001300057308 */ /* 0x000e220000001c00 */
[----:B------:R-:W-:-:S03]  /*5d80*/  DFMA R14, R14, R14, R22 ;  /* 0x0000000e0e0e722b */ /* 0x000fc60000000016 */
[----:B------:R-:W-:-:S04]  /*5d90*/  IADD3 R4, PT, PT, R19, -0x3500000, RZ ;  /* 0xfcb0000013047810 */ /* 0x000fc80007ffe0ff */
[----:B------:R-:W-:Y:S02]  /*5da0*/  ISETP.GE.U32.AND P0, PT, R4, 0x7ca00000, PT ;  /* 0x7ca000000400780c */ /* 0x000fe40003f06070 */
[----:B0-----:R-:W-:-:S08]  /*5db0*/  DMUL R6, R4, R4 ;  /* 0x0000000404067228 */ /* 0x001fd00000000000 */
[----:B------:R-:W-:-:S08]  /*5dc0*/  DFMA R6, R18, -R6, 1 ;  /* 0x3ff000001206742b */ /* 0x000fd00000000806 */
[----:B------:R-:W-:Y:S02]  /*5dd0*/  DFMA R12, R6, R12, 0.5 ;  /* 0x3fe00000060c742b */ /* 0x000fe4000000000c */
[----:B------:R-:W-:-:S08]  /*5de0*/  DMUL R6, R4, R6 ;  /* 0x0000000604067228 */ /* 0x000fd00000000000 */
[----:B------:R-:W-:-:S08]  /*5df0*/  DFMA R12, R12, R6, R4 ;  /* 0x000000060c0c722b */ /* 0x000fd00000000004 */
[----:B------:R-:W-:Y:S02]  /*5e00*/  DMUL R6, R18, R12 ;  /* 0x0000000c12067228 */ /* 0x000fe40000000000 */
[----:B------:R-:W-:Y:S02]  /*5e10*/  IADD3 R9, PT, PT, R13, -0x100000, RZ ;  /* 0xfff000000d097810 */ /* 0x000fe40007ffe0ff */
[----:B------:R-:W-:-:S04]  /*5e20*/  MOV R8, R12 ;  /* 0x0000000c00087202 */ /* 0x000fc80000000f00 */
[----:B------:R-:W-:-:S08]  /*5e30*/  DFMA R10, R6, -R6, R18 ;  /* 0x80000006060a722b */ /* 0x000fd00000000012 */
[----:B------:R-:W-:Y:S01]  /*5e40*/  DFMA R20, R10, R8, R6 ;  /* 0x000000080a14722b */ /* 0x000fe20000000006 */
[----:B------:R-:W-:Y:S10]  /*5e50*/  @!P0 BRA `(.L_x_81) ;  /* 0x0000000000208947 */ /* 0x000ff40003800000 */
[----:B------:R-:W-:Y:S01]  /*5e60*/  MOV R20, R4 ;  /* 0x0000000400147202 */ /* 0x000fe20000000f00 */
[----:B------:R-:W-:Y:S01]  /*5e70*/  IMAD.MOV.U32 R2, RZ, RZ, R12 ;  /* 0x000000ffff027224 */ /* 0x000fe200078e000c */
[----:B------:R-:W-:Y:S01]  /*5e80*/  MOV R5, R7 ;  /* 0x0000000700057202 */ /* 0x000fe20000000f00 */
[----:B------:R-:W-:Y:S01]  /*5e90*/  IMAD.MOV.U32 R21, RZ, RZ, R9 ;  /* 0x000000ffff157224 */ /* 0x000fe200078e0009 */
[----:B------:R-:W-:-:S07]  /*5ea0*/  MOV R4, 0x5ec0 ;  /* 0x00005ec000047802 */ /* 0x000fce0000000f00 */
[----:B------:R-:W-:Y:S05]  /*5eb0*/  CALL.REL.NOINC `($__internal_0_$__cuda_sm20_dsqrt_rn_f64_mediumpath_v1) ;  /* 0x0000000400607944 */ /* 0x000fea0003c00000 */
[----:B------:R-:W-:Y:S02]  /*5ec0*/  MOV R20, R18 ;  /* 0x0000001200147202 */ /* 0x000fe40000000f00 */
[----:B------:R-:W-:-:S07]  /*5ed0*/  MOV R21, R19 ;  /* 0x0000001300157202 */ /* 0x000fce0000000f00 */
.L_x_81:
[----:B------:R-:W-:Y:S05]  /*5ee0*/  BSYNC.RECONVERGENT B0 ;  /* 0x0000000000007941 */ /* 0x000fea0003800200 */
.L_x_80:
[----:B------:R-:W0:Y:S01]  /*5ef0*/  MUFU.RSQ64H R5, R17 ;  /* 0x0000001100057308 */ /* 0x000e220000001c00 */
[----:B------:R-:W-:Y:S02]  /*5f00*/  VIADD R4, R17, 0xfcb00000 ;  /* 0xfcb0000011047836 */ /* 0x000fe40000000000 */
[----:B------:R-:W-:Y:S01]  /*5f10*/  HFMA2 R9, -RZ, RZ, 1.9609375, 0 ;  /* 0x3fd80000ff097431 */ /* 0x000fe200000001ff */
[----:B------:R-:W-:Y:S01]  /*5f20*/  MOV R8, 0x0 ;  /* 0x0000000000087802 */ /* 0x000fe20000000f00 */
[----:B------:R-:W-:Y:S01]  /*5f30*/  BSSY.RECONVERGENT B0, `(.L_x_82) ;  /* 0x0000016000007945 */ /* 0x000fe20003800200 */
[----:B------:R-:W-:Y:S01]  /*5f40*/  DMUL R12, R20, 0.125 ;  /* 0x3fc00000140c7828 */ /* 0x000fe20000000000 */
[----:B------:R-:W-:Y:S01]  /*5f50*/  ISETP.GE.U32.AND P0, PT, R4, 0x7ca00000, PT ;  /* 0x7ca000000400780c */ /* 0x000fe20003f06070 */
[----:B0-----:R-:W-:-:S08]  /*5f60*/  DMUL R6, R4, R4 ;  /* 0x0000000404067228 */ /* 0x001fd00000000000 */
[----:B------:R-:W-:-:S08]  /*5f70*/  DFMA R6, R16, -R6, 1 ;  /* 0x3ff000001006742b */ /* 0x000fd00000000806 */
[----:B------:R-:W-:Y:S02]  /*5f80*/  DFMA R8, R6, R8, 0.5 ;  /* 0x3fe000000608742b */ /* 0x000fe40000000008 */
[----:B------:R-:W-:-:S08]  /*5f90*/  DMUL R6, R4, R6 ;  /* 0x0000000604067228 */ /* 0x000fd00000000000 */
[----:B------:R-:W-:-:S08]  /*5fa0*/  DFMA R22, R8, R6, R4 ;  /* 0x000000060816722b */ /* 0x000fd00000000004 */
[----:B------:R-:W-:Y:S02]  /*5fb0*/  DMUL R6, R16, R22 ;  /* 0x0000001610067228 */ /* 0x000fe40000000000 */
[----:B------:R-:W-:Y:S01]  /*5fc0*/  VIADD R9, R23, 0xfff00000 ;  /* 0xfff0000017097836 */ /* 0x000fe20000000000 */
[----:B------:R-:W-:-:S05]  /*5fd0*/  MOV R8, R22 ;  /* 0x0000001600087202 */ /* 0x000fca0000000f00 */
[----:B------:R-:W-:-:S08]  /*5fe0*/  DFMA R10, R6, -R6, R16 ;  /* 0x80000006060a722b */ /* 0x000fd00000000010 */
[----:B------:R-:W-:Y:S01]  /*5ff0*/  DFMA R18, R10, R8, R6 ;  /* 0x000000080a12722b */ /* 0x000fe20000000006 */
[----:B------:R-:W-:Y:S10]  /*6000*/  @!P0 BRA `(.L_x_83) ;  /* 0x0000000000208947 */ /* 0x000ff40003800000 */
[----:B------:R-:W-:Y:S01]  /*6010*/  IMAD.MOV.U32 R20, RZ, RZ, R4 ;  /* 0x000000ffff147224 */ /* 0x000fe200078e0004 */
[----:B------:R-:W-:Y:S01]  /*6020*/  MOV R2, R22 ;  /* 0x0000001600027202 */ /* 0x000fe20000000f00 */
[----:B------:R-:W-:Y:S01]  /*6030*/  IMAD.MOV.U32 R18, RZ, RZ, R16 ;  /* 0x000000ffff127224 */ /* 0x000fe200078e0010 */
[----:B------:R-:W-:Y:S02]  /*6040*/  MOV R19, R17 ;  /* 0x0000001100137202 */ /* 0x000fe40000000f00 */
[----:B------:R-:W-:Y:S02]  /*6050*/  MOV R5, R7 ;  /* 0x0000000700057202 */ /* 0x000fe40000000f00 */
[----:B------:R-:W-:Y:S02]  /*6060*/  MOV R21, R9 ;  /* 0x0000000900157202 */ /* 0x000fe40000000f00 */
[----:B------:R-:W-:-:S07]  /*6070*/  MOV R4, 0x6090 ;  /* 0x0000609000047802 */ /* 0x000fce0000000f00 */
[----:B------:R-:W-:Y:S05]  /*6080*/  CALL.REL.NOINC `($__internal_0_$__cuda_sm20_dsqrt_rn_f64_mediumpath_v1) ;  /* 0x0000000000ec7944 */ /* 0x000fea0003c00000 */
.L_x_83:
[----:B------:R-:W-:Y:S05]  /*6090*/  BSYNC.RECONVERGENT B0 ;  /* 0x0000000000007941 */ /* 0x000fea0003800200 */
.L_x_82:
[----:B------:R-:W0:Y:S01]  /*60a0*/  MUFU.RSQ64H R5, R15 ;  /* 0x0000000f00057308 */ /* 0x000e220000001c00 */
[----:B------:R-:W-:Y:S01]  /*60b0*/  IADD3 R4, PT, PT, R15, -0x3500000, RZ ;  /* 0xfcb000000f047810 */ /* 0x000fe20007ffe0ff */
[----:B------:R-:W-:Y:S01]  /*60c0*/  IMAD.MOV.U32 R8, RZ, RZ, 0x0 ;  /* 0x00000000ff087424 */ /* 0x000fe200078e00ff */
[----:B------:R-:W-:Y:S01]  /*60d0*/  MOV R9, 0x3fd80000 ;  /* 0x3fd8000000097802 */ /* 0x000fe20000000f00 */
[----:B------:R-:W-:Y:S01]  /*60e0*/  BSSY.RECONVERGENT B0, `(.L_x_84) ;  /* 0x0000017000007945 */ /* 0x000fe20003800200 */
[----:B------:R-:W-:Y:S02]  /*60f0*/  ISETP.GE.U32.AND P0, PT, R4, 0x7ca00000, PT ;  /* 0x7ca000000400780c */ /* 0x000fe40003f06070 */
[----:B0-----:R-:W-:-:S08]  /*6100*/  DMUL R6, R4, R4 ;  /* 0x0000000404067228 */ /* 0x001fd00000000000 */
[----:B------:R-:W-:-:S08]  /*6110*/  DFMA R6, R14, -R6, 1 ;  /* 0x3ff000000e06742b */ /* 0x000fd00000000806 */
[----:B------:R-:W-:Y:S02]  /*6120*/  DFMA R8, R6, R8, 0.5 ;  /* 0x3fe000000608742b */ /* 0x000fe40000000008 */
[----:B------:R-:W-:-:S08]  /*6130*/  DMUL R6, R4, R6 ;  /* 0x0000000604067228 */ /* 0x000fd00000000000 */
[----:B------:R-:W-:Y:S02]  /*6140*/  DFMA R20, R8, R6, R4 ;  /* 0x000000060814722b */ /* 0x000fe40000000004 */
[----:B------:R-:W-:-:S06]  /*6150*/  DMUL R8, R18, 0.125 ;  /* 0x3fc0000012087828 */ /* 0x000fcc0000000000 */
[----:B------:R-:W-:Y:S02]  /*6160*/  DMUL R16, R14, R20 ;  /* 0x000000140e107228 */ /* 0x000fe40000000000 */
[----:B------:R-:W-:Y:S01]  /*6170*/  IADD3 R7, PT, PT, R21, -0x100000, RZ ;  /* 0xfff0000015077810 */ /* 0x000fe20007ffe0ff */
[----:B------:R-:W-:-:S05]  /*6180*/  IMAD.MOV.U32 R6, RZ, RZ, R20 ;  /* 0x000000ffff067224 */ /* 0x000fca00078e0014 */
[----:B------:R-:W-:-:S08]  /*6190*/  DFMA R10, R16, -R16, R14 ;  /* 0x80000010100a722b */ /* 0x000fd0000000000e */
[----:B------:R-:W-:Y:S01]  /*61a0*/  DFMA R18, R10, R6, R16 ;  /* 0x000000060a12722b */ /* 0x000fe20000000010 */
[----:B------:R-:W-:Y:S10]  /*61b0*/  @!P0 BRA `(.L_x_85) ;  /* 0x0000000000248947 */ /* 0x000ff40003800000 */
[----:B------:R-:W-:Y:S01]  /*61c0*/  MOV R2, R20 ;  /* 0x0000001400027202 */ /* 0x000fe20000000f00 */
        /* <DEDUP_REMOVED lines=8> */
.L_x_85:
[----:B------:R-:W-:Y:S05]  /*6250*/  BSYNC.RECONVERGENT B0 ;  /* 0x0000000000007941 */ /* 0x000fea0003800200 */
.L_x_84:
[----:B------:R-:W-:Y:S01]  /*6260*/  DSETP.GT.AND P0, PT, R12, 255, PT ;  /* 0x406fe0000c00742a */ /* 0x000fe20003f04000 */
[----:B------:R-:W0:Y:S01]  /*6270*/  LDC R11, c[0x0][0x398] ;  /* 0x0000e600ff0b7b82 */ /* 0x000e220000000800 */
[----:B------:R-:W1:Y:S01]  /*6280*/  LDCU UR8, c[0x0][0x394] ;  /* 0x00007280ff0877ac */ /* 0x000e620008000800 */
[----:B------:R-:W-:-:S03]  /*6290*/  DMUL R18, R18, 0.125 ;  /* 0x3fc0000012127828 */ /* 0x000fc60000000000 */
[----:B------:R-:W-:Y:S01]  /*62a0*/  FSEL R4, R12, RZ, !P0 ;  /* 0x000000ff0c047208 */ /* 0x000fe20004000000 */
[----:B------:R-:W2:Y:S01]  /*62b0*/  LDCU.64 UR6, c[0x0][0x388] ;  /* 0x00007100ff0677ac */ /* 0x000ea20008000a00 */
[----:B------:R-:W-:Y:S01]  /*62c0*/  FSEL R5, R13, 3.748046875, !P0 ;  /* 0x406fe0000d057808 */ /* 0x000fe20004000000 */
[----:B------:R-:W-:-:S03]  /*62d0*/  DSETP.GT.AND P0, PT, R8, 255, PT ;  /* 0x406fe0000800742a */ /* 0x000fc60003f04000 */
[----:B------:R2:W3:Y:S03]  /*62e0*/  F2I.U32.F64.TRUNC R13, R4 ;  /* 0x00000004000d7311 */ /* 0x0004e6000030d000 */
[----:B------:R-:W-:Y:S02]  /*62f0*/  FSEL R6, R8, RZ, !P0 ;  /* 0x000000ff08067208 */ /* 0x000fe40004000000 */
[----:B------:R-:W-:Y:S01]  /*6300*/  FSEL R7, R9, 3.748046875, !P0 ;  /* 0x406fe00009077808 */ /* 0x000fe20004000000 */
[----:B------:R-:W-:Y:S01]  /*6310*/  DSETP.GT.AND P0, PT, R18, 255, PT ;  /* 0x406fe0001200742a */ /* 0x000fe20003f04000 */
[----:B-1----:R-:W-:-:S04]  /*6320*/  IMAD R0, R3, UR8, R0 ;  /* 0x0000000803007c24 */ /* 0x002fc8000f8e0200 */
[----:B------:R-:W1:Y:S01]  /*6330*/  F2I.U32.F64.TRUNC R7, R6 ;  /* 0x0000000600077311 */ /* 0x000e62000030d000 */
[----:B------:R-:W-:Y:S01]  /*6340*/  FSEL R3, R19, 3.748046875, !P0 ;  /* 0x406fe00013037808 */ /* 0x000fe20004000000 */
[-C--:B0-----:R-:W-:Y:S01]  /*6350*/  IMAD R8, R0, R11.reuse, 0x3 ;  /* 0x0000000300087424 */ /* 0x081fe200078e020b */
[----:B------:R-:W-:Y:S01]  /*6360*/  FSEL R2, R18, RZ, !P0 ;  /* 0x000000ff12027208 */ /* 0x000fe20004000000 */
[CC--:B------:R-:W-:Y:S02]  /*6370*/  IMAD R9, R0.reuse, R11.reuse, 0x2 ;  /* 0x0000000200097424 */ /* 0x0c0fe400078e020b */
[----:B------:R-:W-:Y:S01]  /*6380*/  IMAD R11, R0, R11, 0x1 ;  /* 0x00000001000b7424 */ /* 0x000fe200078e020b */
[----:B--2---:R-:W-:Y:S01]  /*6390*/  IADD3 R4, P0, PT, R8, UR6, RZ ;  /* 0x0000000608047c10 */ /* 0x004fe2000ff1e0ff */
[----:B------:R-:W0:Y:S01]  /*63a0*/  F2I.U32.F64.TRUNC R3, R2 ;  /* 0x0000000200037311 */ /* 0x000e22000030d000 */
[----:B------:R-:W-:Y:S02]  /*63b0*/  IADD3 R8, P1, PT, R9, UR6, RZ ;  /* 0x0000000609087c10 */ /* 0x000fe4000ff3e0ff */
[----:B------:R-:W-:-:S02]  /*63c0*/  IADD3 R10, P2, PT, R11, UR6, RZ ;  /* 0x000000060b0a7c10 */ /* 0x000fc4000ff5e0ff */
[----:B------:R-:W-:Y:S01]  /*63d0*/  IADD3.X R5, PT, PT, RZ, UR7, RZ, P0, !PT ;  /* 0x00000007ff057c10 */ /* 0x000fe200087fe4ff */
[----:B------:R-:W-:Y:S01]  /*63e0*/  IMAD.X R9, RZ, RZ, UR7, P1 ;  /* 0x00000007ff097e24 */ /* 0x000fe200088e06ff */
[----:B------:R-:W-:-:S03]  /*63f0*/  IADD3.X R11, PT, PT, RZ, UR7, RZ, P2, !PT ;  /* 0x00000007ff0b7c10 */ /* 0x000fc600097fe4ff */
[----:B---3--:R-:W-:Y:S04]  /*6400*/  STG.E.U8 desc[UR4][R4.64], R13 ;  /* 0x0000000d04007986 */ /* 0x008fe8000c101104 */
[----:B-1----:R-:W-:Y:S04]  /*6410*/  STG.E.U8 desc[UR4][R8.64], R7 ;  /* 0x0000000708007986 */ /* 0x002fe8000c101104 */
[----:B0-----:R-:W-:Y:S01]  /*6420*/  STG.E.U8 desc[UR4][R10.64], R3 ;  /* 0x000000030a007986 */ /* 0x001fe2000c101104 */
[----:B------:R-:W-:Y:S05]  /*6430*/  EXIT ;  /* 0x000000000000794d */ /* 0x000fea0003800000 */
        .weak           $__internal_0_$__cuda_sm20_dsqrt_rn_f64_mediumpath_v1
        .type           $__internal_0_$__cuda_sm20_dsqrt_rn_f64_mediumpath_v1,@function
        .size           $__internal_0_$__cuda_sm20_dsqrt_rn_f64_mediumpath_v1,(.L_x_91 - $__internal_0_$__cuda_sm20_dsqrt_rn_f64_mediumpath_v1)
$__internal_0_$__cuda_sm20_dsqrt_rn_f64_mediumpath_v1:
[----:B------:R-:W-:Y:S01]  /*6440*/  ISETP.GE.U32.AND P0, PT, R20, -0x3400000, PT ;  /* 0xfcc000001400780c */ /* 0x000fe20003f06070 */
[----:B------:R-:W-:Y:S01]  /*6450*/  BSSY.RECONVERGENT B1, `(.L_x_86) ;  /* 0x0000025000017945 */ /* 0x000fe20003800200 */
[----:B------:R-:W-:Y:S01]  /*6460*/  MOV R20, R2 ;  /* 0x0000000200147202 */ /* 0x000fe20000000f00 */
[----:B------:R-:W-:-:S10]  /*6470*/  IMAD.MOV.U32 R7, RZ, RZ, R5 ;  /* 0x000000ffff077224 */ /* 0x000fd400078e0005 */
[----:B------:R-:W-:Y:S05]  /*6480*/  @!P0 BRA `(.L_x_87) ;  /* 0x0000000000208947 */ /* 0x000fea0003800000 */
[----:B------:R-:W-:-:S10]  /*6490*/  DFMA.RM R10, R10, R20, R6 ;  /* 0x000000140a0a722b */ /* 0x000fd40000004006 */
[----:B------:R-:W-:-:S04]  /*64a0*/  IADD3 R6, P0, PT, R10, 0x1, RZ ;  /* 0x000000010a067810 */ /* 0x000fc80007f1e0ff */
[----:B------:R-:W-:-:S06]  /*64b0*/  IADD3.X R7, PT, PT, RZ, R11, RZ, P0, !PT ;  /* 0x0000000bff077210 */ /* 0x000fcc00007fe4ff */
[----:B------:R-:W-:-:S08]  /*64c0*/  DFMA.RP R18, -R10, R6, R18 ;  /* 0x000000060a12722b */ /* 0x000fd00000008112 */
[----:B------:R-:W-:-:S06]  /*64d0*/  DSETP.GT.AND P0, PT, R18, RZ, PT ;  /* 0x000000ff1200722a */ /* 0x000fcc0003f04000 */
[----:B------:R-:W-:Y:S02]  /*64e0*/  FSEL R6, R6, R10, P0 ;  /* 0x0000000a06067208 */ /* 0x000fe40000000000 */
[----:B------:R-:W-:Y:S01]  /*64f0*/  FSEL R7, R7, R11, P0 ;  /* 0x0000000b07077208 */ /* 0x000fe20000000000 */
[----:B------:R-:W-:Y:S06]  /*6500*/  BRA `(.L_x_88) ;  /* 0x0000000000647947 */ /* 0x000fec0003800000 */
.L_x_87:
[----:B------:R-:W-:-:S14]  /*6510*/  DSETP.NE.AND P0, PT, R18, RZ, PT ;  /* 0x000000ff1200722a */ /* 0x000fdc0003f05000 */
[----:B------:R-:W-:Y:S05]  /*6520*/  @!P0 BRA `(.L_x_89) ;  /* 0x0000000000588947 */ /* 0x000fea0003800000 */
[----:B------:R-:W-:-:S13]  /*6530*/  ISETP.GE.AND P0, PT, R19, RZ, PT ;  /* 0x000000ff1300720c */ /* 0x000fda0003f06270 */
[----:B------:R-:W-:Y:S01]  /*6540*/  @!P0 MOV R6, 0x0 ;  /* 0x0000000000068802 */ /* 0x000fe20000000f00 */
[----:B------:R-:W-:Y:S01]  /*6550*/  @!P0 IMAD.MOV.U32 R7, RZ, RZ, -0x80000 ;  /* 0xfff80000ff078424 */ /* 0x000fe200078e00ff */
[----:B------:R-:W-:Y:S06]  /*6560*/  @!P0 BRA `(.L_x_88) ;  /* 0x00000000004c8947 */ /* 0x000fec0003800000 */
[----:B------:R-:W-:-:S13]  /*6570*/  ISETP.GT.AND P0, PT, R19, 0x7fefffff, PT ;  /* 0x7fefffff1300780c */ /* 0x000fda0003f04270 */
[----:B------:R-:W-:Y:S05]  /*6580*/  @P0 BRA `(.L_x_89) ;  /* 0x0000000000400947 */ /* 0x000fea0003800000 */
[----:B------:R-:W-:Y:S01]  /*6590*/  DMUL R18, R18, 8.11296384146066816958e+31 ;  /* 0x4690000012127828 */ /* 0x000fe20000000000 */
[----:B------:R-:W-:Y:S01]  /*65a0*/  MOV R6, RZ ;  /* 0x000000ff00067202 */ /* 0x000fe20000000f00 */
[----:B------:R-:W-:Y:S01]  /*65b0*/  IMAD.MOV.U32 R21, RZ, RZ, 0x3fd80000 ;  /* 0x3fd80000ff157424 */ /* 0x000fe200078e00ff */
[----:B------:R-:W-:-:S03]  /*65c0*/  MOV R20, 0x0 ;  /* 0x0000000000147802 */ /* 0x000fc60000000f00 */
[----:B------:R-:W0:Y:S02]  /*65d0*/  MUFU.RSQ64H R7, R19 ;  /* 0x0000001300077308 */ /* 0x000e240000001c00 */
[----:B0-----:R-:W-:-:S08]  /*65e0*/  DMUL R10, R6, R6 ;  /* 0x00000006060a7228 */ /* 0x001fd00000000000 */
[----:B------:R-:W-:-:S08]  /*65f0*/  DFMA R10, R18, -R10, 1 ;  /* 0x3ff00000120a742b */ /* 0x000fd0000000080a */
[----:B------:R-:W-:Y:S02]  /*6600*/  DFMA R20, R10, R20, 0.5 ;  /* 0x3fe000000a14742b */ /* 0x000fe40000000014 */
[----:B------:R-:W-:-:S08]  /*6610*/  DMUL R10, R6, R10 ;  /* 0x0000000a060a7228 */ /* 0x000fd00000000000 */
[----:B------:R-:W-:-:S08]  /*6620*/  DFMA R10, R20, R10, R6 ;  /* 0x0000000a140a722b */ /* 0x000fd00000000006 */
[----:B------:R-:W-:Y:S02]  /*6630*/  DMUL R6, R18, R10 ;  /* 0x0000000a12067228 */ /* 0x000fe40000000000 */
[----:B------:R-:W-:-:S06]  /*6640*/  IADD3 R11, PT, PT, R11, -0x100000, RZ ;  /* 0xfff000000b0b7810 */ /* 0x000fcc0007ffe0ff */
[----:B------:R-:W-:-:S08]  /*6650*/  DFMA R20, R6, -R6, R18 ;  /* 0x800000060614722b */ /* 0x000fd00000000012 */
[----:B------:R-:W-:-:S10]  /*6660*/  DFMA R6, R10, R20, R6 ;  /* 0x000000140a06722b */ /* 0x000fd40000000006 */
[----:B------:R-:W-:Y:S01]  /*6670*/  IADD3 R7, PT, PT, R7, -0x3500000, RZ ;  /* 0xfcb0000007077810 */ /* 0x000fe20007ffe0ff */
[----:B------:R-:W-:Y:S06]  /*6680*/  BRA `(.L_x_88) ;  /* 0x0000000000047947 */ /* 0x000fec0003800000 */
.L_x_89:
[----:B------:R-:W-:-:S11]  /*6690*/  DADD R6, R18, R18 ;  /* 0x0000000012067229 */ /* 0x000fd60000000012 */
.L_x_88:
[----:B------:R-:W-:Y:S05]  /*66a0*/  BSYNC.RECONVERGENT B1 ;  /* 0x0000000000017941 */ /* 0x000fea0003800200 */
.L_x_86:
[----:B------:R-:W-:Y:S02]  /*66b0*/  HFMA2 R5, -RZ, RZ, 0, 0 ;  /* 0x00000000ff057431 */ /* 0x000fe400000001ff */
[----:B------:R-:W-:Y:S01]  /*66c0*/  IMAD.MOV.U32 R18, RZ, RZ, R6 ;  /* 0x000000ffff127224 */ /* 0x000fe200078e0006 */
[----:B------:R-:W-:Y:S01]  /*66d0*/  MOV R19, R7 ;  /* 0x0000000700137202 */ /* 0x000fe20000000f00 */
[----:B------:R-:W-:Y:S06]  /*66e0*/  RET.REL.NODEC R4 `(_Z8GPUSobelPhS_jjj) ;  /* 0xffffff9804447950 */ /* 0x000fec0003c3ffff */
.L_x_90:
[----:B------:R-:W-:-:S00]  /*66f0*/  BRA `(.L_x_90) ;  /* 0xfffffffc00fc7947 */ /* 0x000fc0000383ffff */
[----:B------:R-:W-:-:S00]  /*6700*/  NOP ;  /* 0x0000000000007918 */ /* 0x000fc00000000000 */
[----:B------:R-:W-:-:S00]  /*6710*/  NOP ;  /* 0x0000000000007918 */ /* 0x000fc00000000000 */
[----:B------:R-:W-:-:S00]  /*6720*/  NOP ;  /* 0x0000000000007918 */ /* 0x000fc00000000000 */
[----:B------:R-:W-:-:S00]  /*6730*/  NOP ;  /* 0x0000000000007918 */ /* 0x000fc00000000000 */
[----:B------:R-:W-:-:S00]  /*6740*/  NOP ;  /* 0x0000000000007918 */ /* 0x000fc00000000000 */
[----:B------:R-:W-:-:S00]  /*6750*/  NOP ;  /* 0x0000000000007918 */ /* 0x000fc00000000000 */
[----:B------:R-:W-:-:S00]  /*6760*/  NOP ;  /* 0x0000000000007918 */ /* 0x000fc00000000000 */
[----:B------:R-:W-:-:S00]  /*6770*/  NOP ;  /* 0x0000000000007918 */ /* 0x000fc00000000000 */
.L_x_91:


//--------------------- .nv.global.init           --------------------------
	.section	.nv.global.init,"aw",@progbits
	.align	4
.nv.global.init:
	.type		mask,@object
	.size		mask,(.L_0 - mask)
mask:
        /*0000*/ 	.byte	0xff, 0xff, 0xff, 0xff, 0xfc, 0xff, 0xff, 0xff, 0xfa, 0xff, 0xff, 0xff, 0xfc, 0xff, 0xff, 0xff
        /* <DEDUP_REMOVED lines=11> */
        /*00c0*/ 	.byte	0x02, 0x00, 0x00, 0x00, 0x01, 0x00, 0x00, 0x00
.L_0:


//--------------------- .nv.shared.reserved.0     --------------------------
	.section	.nv.shared.reserved.0,"aw",@nobits
	.weak		__nv_reservedSMEM_offset_0_alias
	.size		__nv_reservedSMEM_offset_0_alias, 0, 64
	.other		__nv_reservedSMEM_offset_0_alias,@"STO_CUDA_RESERVED_SHARED STV_DEFAULT"
__nv_reservedSMEM_offset_0_alias:
	.zero		0
	.zero		64


//--------------------- .nv.constant0._Z8GPUSobelPhS_jjj --------------------------
	.section	.nv.constant0._Z8GPUSobelPhS_jjj,"a",@progbits
	.sectionflags	@""
	.align	4
.nv.constant0._Z8GPUSobelPhS_jjj:
	.zero		924


//--------------------- SYMBOLS --------------------------

	.type		.nv.reservedSmem.offset0,@object
	.size		.nv.reservedSmem.offset0,0x4
